//
// Generated by NVIDIA NVVM Compiler
//
// Compiler Build ID: CL-36424714
// Cuda compilation tools, release 13.0, V13.0.88
// Based on NVVM 20.0.0
//

.version 9.0
.target sm_100
.address_size 64

	// .globl	_Z11GetMaxValueP6MatrixiPmiPf
.extern .func  (.param .b64 func_retval0) malloc
(
	.param .b64 malloc_param_0
)
;
.extern .func free
(
	.param .b64 free_param_0
)
;
// _ZZ11GetMaxValueP6MatrixiPmiPfE5cache has been demoted

.visible .entry _Z11GetMaxValueP6MatrixiPmiPf(
	.param .u64 .ptr .align 1 _Z11GetMaxValueP6MatrixiPmiPf_param_0,
	.param .u32 _Z11GetMaxValueP6MatrixiPmiPf_param_1,
	.param .u64 .ptr .align 1 _Z11GetMaxValueP6MatrixiPmiPf_param_2,
	.param .u32 _Z11GetMaxValueP6MatrixiPmiPf_param_3,
	.param .u64 .ptr .align 1 _Z11GetMaxValueP6MatrixiPmiPf_param_4
)
{
	.reg .pred 	%p<92>;
	.reg .b32 	%r<210>;
	.reg .b32 	%f<191>;
	.reg .b64 	%rd<267>;
	// demoted variable
	.shared .align 4 .b8 _ZZ11GetMaxValueP6MatrixiPmiPfE5cache[16000];
	ld.param.u32 	%r114, [_Z11GetMaxValueP6MatrixiPmiPf_param_1];
	ld.param.u64 	%rd79, [_Z11GetMaxValueP6MatrixiPmiPf_param_2];
	ld.param.u32 	%r115, [_Z11GetMaxValueP6MatrixiPmiPf_param_3];
	cvta.to.global.u64 	%rd1, %rd79;
	mov.u32 	%r1, %tid.x;
	mov.u32 	%r2, %ctaid.x;
	mov.u32 	%r202, %ntid.x;
	add.s32 	%r4, %r114, 1;
	mul.wide.s32 	%rd80, %r4, 8;
	{ // callseq 0, 0
	.param .b64 param0;
	st.param.b64 	[param0], %rd80;
	.param .b64 retval0;
	call.uni (retval0), 
	malloc, 
	(
	param0
	);
	ld.param.b64 	%rd81, [retval0];
	} // callseq 0
	setp.lt.s32 	%p2, %r114, 0;
	@%p2 bra 	$L__BB0_13;
	and.b32  	%r5, %r4, 15;
	setp.lt.u32 	%p3, %r114, 15;
	mov.b32 	%r177, 0;
	@%p3 bra 	$L__BB0_4;
	and.b32  	%r177, %r4, -16;
	mov.b32 	%r175, 0;
$L__BB0_3:
	.pragma "nounroll";
	mul.wide.u32 	%rd82, %r175, 8;
	add.s64 	%rd83, %rd81, %rd82;
	mov.b64 	%rd84, 0;
	st.u64 	[%rd83], %rd84;
	st.u64 	[%rd83+8], %rd84;
	st.u64 	[%rd83+16], %rd84;
	st.u64 	[%rd83+24], %rd84;
	st.u64 	[%rd83+32], %rd84;
	st.u64 	[%rd83+40], %rd84;
	st.u64 	[%rd83+48], %rd84;
	st.u64 	[%rd83+56], %rd84;
	st.u64 	[%rd83+64], %rd84;
	st.u64 	[%rd83+72], %rd84;
	st.u64 	[%rd83+80], %rd84;
	st.u64 	[%rd83+88], %rd84;
	st.u64 	[%rd83+96], %rd84;
	st.u64 	[%rd83+104], %rd84;
	st.u64 	[%rd83+112], %rd84;
	st.u64 	[%rd83+120], %rd84;
	add.s32 	%r175, %r175, 16;
	setp.ne.s32 	%p4, %r175, %r177;
	@%p4 bra 	$L__BB0_3;
$L__BB0_4:
	setp.eq.s32 	%p5, %r5, 0;
	@%p5 bra 	$L__BB0_13;
	and.b32  	%r10, %r4, 7;
	setp.lt.u32 	%p6, %r5, 8;
	@%p6 bra 	$L__BB0_7;
	mul.wide.u32 	%rd85, %r177, 8;
	add.s64 	%rd86, %rd81, %rd85;
	mov.b64 	%rd87, 0;
	st.u64 	[%rd86], %rd87;
	st.u64 	[%rd86+8], %rd87;
	st.u64 	[%rd86+16], %rd87;
	st.u64 	[%rd86+24], %rd87;
	st.u64 	[%rd86+32], %rd87;
	st.u64 	[%rd86+40], %rd87;
	st.u64 	[%rd86+48], %rd87;
	st.u64 	[%rd86+56], %rd87;
	add.s32 	%r177, %r177, 8;
$L__BB0_7:
	setp.eq.s32 	%p7, %r10, 0;
	@%p7 bra 	$L__BB0_13;
	and.b32  	%r13, %r4, 3;
	setp.lt.u32 	%p8, %r10, 4;
	@%p8 bra 	$L__BB0_10;
	mul.wide.u32 	%rd88, %r177, 8;
	add.s64 	%rd89, %rd81, %rd88;
	mov.b64 	%rd90, 0;
	st.u64 	[%rd89], %rd90;
	st.u64 	[%rd89+8], %rd90;
	st.u64 	[%rd89+16], %rd90;
	st.u64 	[%rd89+24], %rd90;
	add.s32 	%r177, %r177, 4;
$L__BB0_10:
	setp.eq.s32 	%p9, %r13, 0;
	@%p9 bra 	$L__BB0_13;
	mov.b32 	%r180, 0;
$L__BB0_12:
	.pragma "nounroll";
	mul.wide.u32 	%rd91, %r177, 8;
	add.s64 	%rd92, %rd81, %rd91;
	mov.b64 	%rd93, 0;
	st.u64 	[%rd92], %rd93;
	add.s32 	%r177, %r177, 1;
	add.s32 	%r180, %r180, 1;
	setp.ne.s32 	%p10, %r180, %r13;
	@%p10 bra 	$L__BB0_12;
$L__BB0_13:
	{ // callseq 1, 0
	.param .b64 param0;
	st.param.b64 	[param0], 4000;
	.param .b64 retval0;
	call.uni (retval0), 
	malloc, 
	(
	param0
	);
	ld.param.b64 	%rd94, [retval0];
	} // callseq 1
	cvt.s64.s32 	%rd4, %r115;
	mul.wide.s32 	%rd95, %r115, 4;
	{ // callseq 2, 0
	.param .b64 param0;
	st.param.b64 	[param0], %rd95;
	.param .b64 retval0;
	call.uni (retval0), 
	malloc, 
	(
	param0
	);
	ld.param.b64 	%rd96, [retval0];
	} // callseq 2
	mov.b32 	%r181, 0;
$L__BB0_14:
	mul.wide.u32 	%rd97, %r181, 4;
	add.s64 	%rd98, %rd94, %rd97;
	mov.b32 	%r120, 0;
	st.u32 	[%rd98], %r120;
	st.u32 	[%rd98+4], %r120;
	st.u32 	[%rd98+8], %r120;
	st.u32 	[%rd98+12], %r120;
	st.u32 	[%rd98+16], %r120;
	st.u32 	[%rd98+20], %r120;
	st.u32 	[%rd98+24], %r120;
	st.u32 	[%rd98+28], %r120;
	add.s32 	%r181, %r181, 8;
	setp.eq.s32 	%p11, %r181, 1000;
	@%p11 bra 	$L__BB0_15;
	bra.uni 	$L__BB0_14;
$L__BB0_15:
	setp.lt.s32 	%p12, %r115, 1;
	@%p12 bra 	$L__BB0_28;
	and.b32  	%r20, %r115, 15;
	setp.lt.u32 	%p13, %r115, 16;
	mov.b32 	%r183, 0;
	@%p13 bra 	$L__BB0_19;
	and.b32  	%r183, %r115, 2147483632;
	mov.b32 	%r182, 0;
$L__BB0_18:
	.pragma "nounroll";
	mul.wide.u32 	%rd99, %r182, 4;
	add.s64 	%rd100, %rd96, %rd99;
	mov.b32 	%r123, 1065353216;
	st.u32 	[%rd100], %r123;
	st.u32 	[%rd100+4], %r123;
	st.u32 	[%rd100+8], %r123;
	st.u32 	[%rd100+12], %r123;
	st.u32 	[%rd100+16], %r123;
	st.u32 	[%rd100+20], %r123;
	st.u32 	[%rd100+24], %r123;
	st.u32 	[%rd100+28], %r123;
	st.u32 	[%rd100+32], %r123;
	st.u32 	[%rd100+36], %r123;
	st.u32 	[%rd100+40], %r123;
	st.u32 	[%rd100+44], %r123;
	st.u32 	[%rd100+48], %r123;
	st.u32 	[%rd100+52], %r123;
	st.u32 	[%rd100+56], %r123;
	st.u32 	[%rd100+60], %r123;
	add.s32 	%r182, %r182, 16;
	setp.ne.s32 	%p14, %r182, %r183;
	@%p14 bra 	$L__BB0_18;
$L__BB0_19:
	setp.eq.s32 	%p15, %r20, 0;
	@%p15 bra 	$L__BB0_28;
	and.b32  	%r27, %r115, 7;
	setp.lt.u32 	%p16, %r20, 8;
	@%p16 bra 	$L__BB0_22;
	mul.wide.u32 	%rd101, %r183, 4;
	add.s64 	%rd102, %rd96, %rd101;
	mov.b32 	%r124, 1065353216;
	st.u32 	[%rd102], %r124;
	st.u32 	[%rd102+4], %r124;
	st.u32 	[%rd102+8], %r124;
	st.u32 	[%rd102+12], %r124;
	st.u32 	[%rd102+16], %r124;
	st.u32 	[%rd102+20], %r124;
	st.u32 	[%rd102+24], %r124;
	st.u32 	[%rd102+28], %r124;
	add.s32 	%r183, %r183, 8;
$L__BB0_22:
	setp.eq.s32 	%p17, %r27, 0;
	@%p17 bra 	$L__BB0_28;
	and.b32  	%r30, %r115, 3;
	setp.lt.u32 	%p18, %r27, 4;
	@%p18 bra 	$L__BB0_25;
	mul.wide.u32 	%rd103, %r183, 4;
	add.s64 	%rd104, %rd96, %rd103;
	mov.b32 	%r125, 1065353216;
	st.u32 	[%rd104], %r125;
	st.u32 	[%rd104+4], %r125;
	st.u32 	[%rd104+8], %r125;
	st.u32 	[%rd104+12], %r125;
	add.s32 	%r183, %r183, 4;
$L__BB0_25:
	setp.eq.s32 	%p19, %r30, 0;
	@%p19 bra 	$L__BB0_28;
	mov.b32 	%r187, 0;
$L__BB0_27:
	.pragma "nounroll";
	mul.wide.u32 	%rd105, %r183, 4;
	add.s64 	%rd106, %rd96, %rd105;
	mov.b32 	%r127, 1065353216;
	st.u32 	[%rd106], %r127;
	add.s32 	%r183, %r183, 1;
	add.s32 	%r187, %r187, 1;
	setp.ne.s32 	%p20, %r187, %r30;
	@%p20 bra 	$L__BB0_27;
$L__BB0_28:
	mad.lo.s32 	%r128, %r2, %r202, %r1;
	cvt.s64.s32 	%rd249, %r128;
	cvt.s64.s32 	%rd7, %r114;
	mul.wide.s32 	%rd8, %r114, 8;
	{ // callseq 3, 0
	.param .b64 param0;
	st.param.b64 	[param0], %rd8;
	.param .b64 retval0;
	call.uni (retval0), 
	malloc, 
	(
	param0
	);
	ld.param.b64 	%rd107, [retval0];
	} // callseq 3
	setp.eq.s32 	%p21, %r114, 0;
	@%p21 bra 	$L__BB0_37;
	mov.b64 	%rd248, 0;
$L__BB0_30:
	shl.b64 	%rd109, %rd248, 3;
	add.s64 	%rd12, %rd1, %rd109;
	ld.global.u64 	%rd13, [%rd12];
	or.b64  	%rd110, %rd249, %rd13;
	and.b64  	%rd111, %rd110, -4294967296;
	setp.ne.s64 	%p22, %rd111, 0;
	@%p22 bra 	$L__BB0_32;
	cvt.u32.u64 	%r129, %rd13;
	cvt.u32.u64 	%r130, %rd249;
	div.u32 	%r131, %r130, %r129;
	mul.lo.s32 	%r132, %r131, %r129;
	sub.s32 	%r133, %r130, %r132;
	cvt.u64.u32 	%rd249, %r131;
	cvt.u64.u32 	%rd251, %r133;
	bra.uni 	$L__BB0_33;
$L__BB0_32:
	div.u64 	%rd16, %rd249, %rd13;
	mul.lo.s64 	%rd112, %rd16, %rd13;
	sub.s64 	%rd251, %rd249, %rd112;
	mov.u64 	%rd249, %rd16;
$L__BB0_33:
	add.s64 	%rd114, %rd107, %rd109;
	st.u64 	[%rd114], %rd251;
	add.s64 	%rd20, %rd81, %rd109;
	ld.u64 	%rd115, [%rd20];
	add.s64 	%rd253, %rd115, %rd251;
	st.u64 	[%rd20], %rd253;
	ld.global.u64 	%rd254, [%rd12];
	setp.lt.u64 	%p23, %rd253, %rd254;
	@%p23 bra 	$L__BB0_36;
	ld.u64 	%rd252, [%rd20+8];
$L__BB0_35:
	sub.s64 	%rd253, %rd253, %rd254;
	st.u64 	[%rd20], %rd253;
	add.s64 	%rd252, %rd252, 1;
	st.u64 	[%rd20+8], %rd252;
	ld.global.u64 	%rd254, [%rd12];
	setp.ge.u64 	%p24, %rd253, %rd254;
	@%p24 bra 	$L__BB0_35;
$L__BB0_36:
	add.s64 	%rd248, %rd248, 1;
	setp.ne.s64 	%p25, %rd248, %rd7;
	@%p25 bra 	$L__BB0_30;
$L__BB0_37:
	setp.ne.s64 	%p26, %rd249, 0;
	shl.b64 	%rd116, %rd7, 3;
	add.s64 	%rd32, %rd81, %rd116;
	@%p26 bra 	$L__BB0_39;
	ld.u64 	%rd256, [%rd32];
	bra.uni 	$L__BB0_40;
$L__BB0_39:
	ld.u64 	%rd117, [%rd32];
	add.s64 	%rd256, %rd117, %rd249;
	st.u64 	[%rd32], %rd256;
$L__BB0_40:
	{ // callseq 4, 0
	.param .b64 param0;
	st.param.b64 	[param0], %rd107;
	call.uni 
	free, 
	(
	param0
	);
	} // callseq 4
	setp.ne.s64 	%p27, %rd256, 0;
	@%p27 bra 	$L__BB0_100;
	mov.u32 	%r134, %nctaid.x;
	mul.lo.s32 	%r135, %r202, %r134;
	cvt.u64.u32 	%rd36, %r135;
	and.b32  	%r37, %r115, 15;
	and.b32  	%r38, %r115, 7;
	and.b32  	%r39, %r115, 3;
	min.s32 	%r136, %r114, %r115;
	setp.lt.s32 	%p1, %r136, 1;
	and.b32  	%r40, %r115, 2147483640;
	and.b32  	%r41, %r115, 1;
	and.b32  	%r42, %r115, 2147483632;
$L__BB0_42:
	@%p1 bra 	$L__BB0_56;
	mov.b32 	%r188, 0;
$L__BB0_44:
	ld.param.u64 	%rd246, [_Z11GetMaxValueP6MatrixiPmiPf_param_0];
	setp.lt.u32 	%p28, %r115, 8;
	cvta.to.global.u64 	%rd118, %rd246;
	mul.wide.u32 	%rd119, %r188, 24;
	add.s64 	%rd120, %rd118, %rd119;
	add.s64 	%rd37, %rd120, 16;
	mul.wide.u32 	%rd121, %r188, 8;
	add.s64 	%rd38, %rd81, %rd121;
	mov.b32 	%r191, 0;
	@%p28 bra 	$L__BB0_47;
	mov.b32 	%r189, 0;
$L__BB0_46:
	.pragma "nounroll";
	ld.global.u64 	%rd122, [%rd37];
	ld.u64 	%rd123, [%rd38];
	cvt.u64.u32 	%rd124, %r189;
	mad.lo.s64 	%rd125, %rd123, %rd4, %rd124;
	shl.b64 	%rd126, %rd125, 2;
	add.s64 	%rd127, %rd122, %rd126;
	ld.f32 	%f48, [%rd127];
	mul.wide.u32 	%rd128, %r189, 4;
	add.s64 	%rd129, %rd96, %rd128;
	ld.f32 	%f49, [%rd129];
	mul.f32 	%f50, %f48, %f49;
	st.f32 	[%rd129], %f50;
	ld.global.u64 	%rd130, [%rd37];
	ld.u64 	%rd131, [%rd38];
	mad.lo.s64 	%rd132, %rd131, %rd4, %rd124;
	shl.b64 	%rd133, %rd132, 2;
	add.s64 	%rd134, %rd130, %rd133;
	ld.f32 	%f51, [%rd134+4];
	ld.f32 	%f52, [%rd129+4];
	mul.f32 	%f53, %f51, %f52;
	st.f32 	[%rd129+4], %f53;
	ld.global.u64 	%rd135, [%rd37];
	ld.u64 	%rd136, [%rd38];
	mad.lo.s64 	%rd137, %rd136, %rd4, %rd124;
	shl.b64 	%rd138, %rd137, 2;
	add.s64 	%rd139, %rd135, %rd138;
	ld.f32 	%f54, [%rd139+8];
	ld.f32 	%f55, [%rd129+8];
	mul.f32 	%f56, %f54, %f55;
	st.f32 	[%rd129+8], %f56;
	ld.global.u64 	%rd140, [%rd37];
	ld.u64 	%rd141, [%rd38];
	mad.lo.s64 	%rd142, %rd141, %rd4, %rd124;
	shl.b64 	%rd143, %rd142, 2;
	add.s64 	%rd144, %rd140, %rd143;
	ld.f32 	%f57, [%rd144+12];
	ld.f32 	%f58, [%rd129+12];
	mul.f32 	%f59, %f57, %f58;
	st.f32 	[%rd129+12], %f59;
	ld.global.u64 	%rd145, [%rd37];
	ld.u64 	%rd146, [%rd38];
	mad.lo.s64 	%rd147, %rd146, %rd4, %rd124;
	shl.b64 	%rd148, %rd147, 2;
	add.s64 	%rd149, %rd145, %rd148;
	ld.f32 	%f60, [%rd149+16];
	ld.f32 	%f61, [%rd129+16];
	mul.f32 	%f62, %f60, %f61;
	st.f32 	[%rd129+16], %f62;
	ld.global.u64 	%rd150, [%rd37];
	ld.u64 	%rd151, [%rd38];
	mad.lo.s64 	%rd152, %rd151, %rd4, %rd124;
	shl.b64 	%rd153, %rd152, 2;
	add.s64 	%rd154, %rd150, %rd153;
	ld.f32 	%f63, [%rd154+20];
	ld.f32 	%f64, [%rd129+20];
	mul.f32 	%f65, %f63, %f64;
	st.f32 	[%rd129+20], %f65;
	ld.global.u64 	%rd155, [%rd37];
	ld.u64 	%rd156, [%rd38];
	mad.lo.s64 	%rd157, %rd156, %rd4, %rd124;
	shl.b64 	%rd158, %rd157, 2;
	add.s64 	%rd159, %rd155, %rd158;
	ld.f32 	%f66, [%rd159+24];
	ld.f32 	%f67, [%rd129+24];
	mul.f32 	%f68, %f66, %f67;
	st.f32 	[%rd129+24], %f68;
	ld.global.u64 	%rd160, [%rd37];
	ld.u64 	%rd161, [%rd38];
	mad.lo.s64 	%rd162, %rd161, %rd4, %rd124;
	shl.b64 	%rd163, %rd162, 2;
	add.s64 	%rd164, %rd160, %rd163;
	ld.f32 	%f69, [%rd164+28];
	ld.f32 	%f70, [%rd129+28];
	mul.f32 	%f71, %f69, %f70;
	st.f32 	[%rd129+28], %f71;
	add.s32 	%r189, %r189, 8;
	setp.ne.s32 	%p29, %r189, %r40;
	mov.u32 	%r191, %r40;
	@%p29 bra 	$L__BB0_46;
$L__BB0_47:
	setp.eq.s32 	%p30, %r38, 0;
	@%p30 bra 	$L__BB0_55;
	add.s32 	%r140, %r38, -1;
	setp.lt.u32 	%p31, %r140, 3;
	@%p31 bra 	$L__BB0_50;
	ld.global.u64 	%rd165, [%rd37];
	ld.u64 	%rd166, [%rd38];
	cvt.u64.u32 	%rd167, %r191;
	mad.lo.s64 	%rd168, %rd166, %rd4, %rd167;
	shl.b64 	%rd169, %rd168, 2;
	add.s64 	%rd170, %rd165, %rd169;
	ld.f32 	%f72, [%rd170];
	mul.wide.u32 	%rd171, %r191, 4;
	add.s64 	%rd172, %rd96, %rd171;
	ld.f32 	%f73, [%rd172];
	mul.f32 	%f74, %f72, %f73;
	st.f32 	[%rd172], %f74;
	ld.global.u64 	%rd173, [%rd37];
	ld.u64 	%rd174, [%rd38];
	mad.lo.s64 	%rd175, %rd174, %rd4, %rd167;
	shl.b64 	%rd176, %rd175, 2;
	add.s64 	%rd177, %rd173, %rd176;
	ld.f32 	%f75, [%rd177+4];
	ld.f32 	%f76, [%rd172+4];
	mul.f32 	%f77, %f75, %f76;
	st.f32 	[%rd172+4], %f77;
	ld.global.u64 	%rd178, [%rd37];
	ld.u64 	%rd179, [%rd38];
	mad.lo.s64 	%rd180, %rd179, %rd4, %rd167;
	shl.b64 	%rd181, %rd180, 2;
	add.s64 	%rd182, %rd178, %rd181;
	ld.f32 	%f78, [%rd182+8];
	ld.f32 	%f79, [%rd172+8];
	mul.f32 	%f80, %f78, %f79;
	st.f32 	[%rd172+8], %f80;
	ld.global.u64 	%rd183, [%rd37];
	ld.u64 	%rd184, [%rd38];
	mad.lo.s64 	%rd185, %rd184, %rd4, %rd167;
	shl.b64 	%rd186, %rd185, 2;
	add.s64 	%rd187, %rd183, %rd186;
	ld.f32 	%f81, [%rd187+12];
	ld.f32 	%f82, [%rd172+12];
	mul.f32 	%f83, %f81, %f82;
	st.f32 	[%rd172+12], %f83;
	add.s32 	%r191, %r191, 4;
$L__BB0_50:
	setp.eq.s32 	%p32, %r39, 0;
	@%p32 bra 	$L__BB0_55;
	setp.eq.s32 	%p33, %r39, 1;
	@%p33 bra 	$L__BB0_53;
	ld.global.u64 	%rd188, [%rd37];
	ld.u64 	%rd189, [%rd38];
	cvt.u64.u32 	%rd190, %r191;
	mad.lo.s64 	%rd191, %rd189, %rd4, %rd190;
	shl.b64 	%rd192, %rd191, 2;
	add.s64 	%rd193, %rd188, %rd192;
	ld.f32 	%f84, [%rd193];
	mul.wide.u32 	%rd194, %r191, 4;
	add.s64 	%rd195, %rd96, %rd194;
	ld.f32 	%f85, [%rd195];
	mul.f32 	%f86, %f84, %f85;
	st.f32 	[%rd195], %f86;
	ld.global.u64 	%rd196, [%rd37];
	ld.u64 	%rd197, [%rd38];
	mad.lo.s64 	%rd198, %rd197, %rd4, %rd190;
	shl.b64 	%rd199, %rd198, 2;
	add.s64 	%rd200, %rd196, %rd199;
	ld.f32 	%f87, [%rd200+4];
	ld.f32 	%f88, [%rd195+4];
	mul.f32 	%f89, %f87, %f88;
	st.f32 	[%rd195+4], %f89;
	add.s32 	%r191, %r191, 2;
$L__BB0_53:
	setp.eq.s32 	%p34, %r41, 0;
	@%p34 bra 	$L__BB0_55;
	ld.global.u64 	%rd201, [%rd37];
	ld.u64 	%rd202, [%rd38];
	cvt.u64.u32 	%rd203, %r191;
	mad.lo.s64 	%rd204, %rd202, %rd4, %rd203;
	shl.b64 	%rd205, %rd204, 2;
	add.s64 	%rd206, %rd201, %rd205;
	ld.f32 	%f90, [%rd206];
	mul.wide.u32 	%rd207, %r191, 4;
	add.s64 	%rd208, %rd96, %rd207;
	ld.f32 	%f91, [%rd208];
	mul.f32 	%f92, %f90, %f91;
	st.f32 	[%rd208], %f92;
$L__BB0_55:
	add.s32 	%r188, %r188, 1;
	setp.eq.s32 	%p35, %r188, %r114;
	@%p35 bra 	$L__BB0_56;
	bra.uni 	$L__BB0_44;
$L__BB0_56:
	setp.lt.s32 	%p36, %r115, 1;
	@%p36 bra 	$L__BB0_70;
	setp.lt.u32 	%p37, %r115, 16;
	mov.b32 	%r195, 0;
	@%p37 bra 	$L__BB0_60;
	mov.b32 	%r193, 0;
$L__BB0_59:
	.pragma "nounroll";
	mul.wide.u32 	%rd209, %r193, 4;
	add.s64 	%rd210, %rd96, %rd209;
	ld.f32 	%f94, [%rd210];
	add.f32 	%f95, %f184, %f94;
	ld.f32 	%f96, [%rd210+4];
	add.f32 	%f97, %f95, %f96;
	ld.f32 	%f98, [%rd210+8];
	add.f32 	%f99, %f97, %f98;
	ld.f32 	%f100, [%rd210+12];
	add.f32 	%f101, %f99, %f100;
	ld.f32 	%f102, [%rd210+16];
	add.f32 	%f103, %f101, %f102;
	ld.f32 	%f104, [%rd210+20];
	add.f32 	%f105, %f103, %f104;
	ld.f32 	%f106, [%rd210+24];
	add.f32 	%f107, %f105, %f106;
	ld.f32 	%f108, [%rd210+28];
	add.f32 	%f109, %f107, %f108;
	ld.f32 	%f110, [%rd210+32];
	add.f32 	%f111, %f109, %f110;
	ld.f32 	%f112, [%rd210+36];
	add.f32 	%f113, %f111, %f112;
	ld.f32 	%f114, [%rd210+40];
	add.f32 	%f115, %f113, %f114;
	ld.f32 	%f116, [%rd210+44];
	add.f32 	%f117, %f115, %f116;
	ld.f32 	%f118, [%rd210+48];
	add.f32 	%f119, %f117, %f118;
	ld.f32 	%f120, [%rd210+52];
	add.f32 	%f121, %f119, %f120;
	ld.f32 	%f122, [%rd210+56];
	add.f32 	%f123, %f121, %f122;
	ld.f32 	%f124, [%rd210+60];
	add.f32 	%f184, %f123, %f124;
	add.s32 	%r193, %r193, 16;
	setp.ne.s32 	%p38, %r193, %r42;
	mov.u32 	%r195, %r42;
	@%p38 bra 	$L__BB0_59;
$L__BB0_60:
	setp.eq.s32 	%p39, %r37, 0;
	@%p39 bra 	$L__BB0_70;
	add.s32 	%r143, %r37, -1;
	setp.lt.u32 	%p40, %r143, 7;
	@%p40 bra 	$L__BB0_63;
	mul.wide.u32 	%rd211, %r195, 4;
	add.s64 	%rd212, %rd96, %rd211;
	ld.f32 	%f126, [%rd212];
	add.f32 	%f127, %f184, %f126;
	ld.f32 	%f128, [%rd212+4];
	add.f32 	%f129, %f127, %f128;
	ld.f32 	%f130, [%rd212+8];
	add.f32 	%f131, %f129, %f130;
	ld.f32 	%f132, [%rd212+12];
	add.f32 	%f133, %f131, %f132;
	ld.f32 	%f134, [%rd212+16];
	add.f32 	%f135, %f133, %f134;
	ld.f32 	%f136, [%rd212+20];
	add.f32 	%f137, %f135, %f136;
	ld.f32 	%f138, [%rd212+24];
	add.f32 	%f139, %f137, %f138;
	ld.f32 	%f140, [%rd212+28];
	add.f32 	%f184, %f139, %f140;
	add.s32 	%r195, %r195, 8;
$L__BB0_63:
	setp.eq.s32 	%p41, %r38, 0;
	@%p41 bra 	$L__BB0_70;
	add.s32 	%r144, %r38, -1;
	setp.lt.u32 	%p42, %r144, 3;
	@%p42 bra 	$L__BB0_66;
	mul.wide.u32 	%rd213, %r195, 4;
	add.s64 	%rd214, %rd96, %rd213;
	ld.f32 	%f142, [%rd214];
	add.f32 	%f143, %f184, %f142;
	ld.f32 	%f144, [%rd214+4];
	add.f32 	%f145, %f143, %f144;
	ld.f32 	%f146, [%rd214+8];
	add.f32 	%f147, %f145, %f146;
	ld.f32 	%f148, [%rd214+12];
	add.f32 	%f184, %f147, %f148;
	add.s32 	%r195, %r195, 4;
$L__BB0_66:
	setp.eq.s32 	%p43, %r39, 0;
	@%p43 bra 	$L__BB0_70;
	setp.eq.s32 	%p44, %r39, 1;
	mul.wide.u32 	%rd215, %r195, 4;
	add.s64 	%rd39, %rd96, %rd215;
	ld.f32 	%f149, [%rd39];
	add.f32 	%f184, %f184, %f149;
	@%p44 bra 	$L__BB0_70;
	setp.eq.s32 	%p45, %r39, 2;
	ld.f32 	%f150, [%rd39+4];
	add.f32 	%f184, %f184, %f150;
	@%p45 bra 	$L__BB0_70;
	ld.f32 	%f151, [%rd39+8];
	add.f32 	%f184, %f184, %f151;
$L__BB0_70:
	ld.f32 	%f152, [%rd94+3996];
	setp.leu.f32 	%p46, %f184, %f152;
	@%p46 bra 	$L__BB0_88;
	mov.b32 	%r197, 0;
$L__BB0_72:
	mul.wide.u32 	%rd216, %r197, 4;
	add.s64 	%rd40, %rd94, %rd216;
	ld.f32 	%f185, [%rd40];
	setp.leu.f32 	%p47, %f184, %f185;
	mov.u32 	%r198, %r197;
	mov.u64 	%rd257, %rd40;
	@%p47 bra 	$L__BB0_80;
$L__BB0_73:
	st.f32 	[%rd257], %f184;
	setp.gt.u32 	%p56, %r198, 998;
	@%p56 bra 	$L__BB0_88;
	and.b32  	%r62, %r198, 3;
	setp.eq.s32 	%p57, %r62, 3;
	mov.u32 	%r199, %r198;
	@%p57 bra 	$L__BB0_78;
	add.s32 	%r199, %r198, 1;
	mul.wide.u32 	%rd217, %r198, 4;
	add.s64 	%rd42, %rd94, %rd217;
	ld.f32 	%f18, [%rd42+4];
	st.f32 	[%rd42+4], %f185;
	setp.eq.s32 	%p58, %r62, 2;
	mov.f32 	%f185, %f18;
	@%p58 bra 	$L__BB0_78;
	add.s32 	%r199, %r198, 2;
	ld.f32 	%f185, [%rd42+8];
	st.f32 	[%rd42+8], %f18;
	setp.eq.s32 	%p59, %r62, 1;
	@%p59 bra 	$L__BB0_78;
	add.s32 	%r199, %r198, 3;
	ld.f32 	%f20, [%rd42+12];
	st.f32 	[%rd42+12], %f185;
	mov.f32 	%f185, %f20;
$L__BB0_78:
	setp.gt.u32 	%p60, %r198, 995;
	@%p60 bra 	$L__BB0_88;
$L__BB0_79:
	mul.wide.u32 	%rd218, %r199, 4;
	add.s64 	%rd219, %rd94, %rd218;
	ld.f32 	%f153, [%rd219+4];
	st.f32 	[%rd219+4], %f185;
	ld.f32 	%f154, [%rd219+8];
	st.f32 	[%rd219+8], %f153;
	ld.f32 	%f155, [%rd219+12];
	st.f32 	[%rd219+12], %f154;
	add.s32 	%r199, %r199, 4;
	ld.f32 	%f185, [%rd219+16];
	st.f32 	[%rd219+16], %f155;
	setp.eq.s32 	%p61, %r199, 999;
	@%p61 bra 	$L__BB0_88;
	bra.uni 	$L__BB0_79;
$L__BB0_80:
	add.s32 	%r198, %r197, 1;
	add.s64 	%rd257, %rd40, 4;
	ld.f32 	%f185, [%rd40+4];
	setp.gt.f32 	%p48, %f184, %f185;
	@%p48 bra 	$L__BB0_73;
	add.s32 	%r198, %r197, 2;
	add.s64 	%rd257, %rd40, 8;
	ld.f32 	%f185, [%rd40+8];
	setp.gt.f32 	%p49, %f184, %f185;
	@%p49 bra 	$L__BB0_73;
	add.s32 	%r198, %r197, 3;
	add.s64 	%rd257, %rd40, 12;
	ld.f32 	%f185, [%rd40+12];
	setp.gt.f32 	%p50, %f184, %f185;
	@%p50 bra 	$L__BB0_73;
	add.s32 	%r198, %r197, 4;
	add.s64 	%rd257, %rd40, 16;
	ld.f32 	%f185, [%rd40+16];
	setp.gt.f32 	%p51, %f184, %f185;
	@%p51 bra 	$L__BB0_73;
	add.s32 	%r198, %r197, 5;
	add.s64 	%rd257, %rd40, 20;
	ld.f32 	%f185, [%rd40+20];
	setp.gt.f32 	%p52, %f184, %f185;
	@%p52 bra 	$L__BB0_73;
	add.s32 	%r198, %r197, 6;
	add.s64 	%rd257, %rd40, 24;
	ld.f32 	%f185, [%rd40+24];
	setp.gt.f32 	%p53, %f184, %f185;
	@%p53 bra 	$L__BB0_73;
	add.s32 	%r198, %r197, 7;
	add.s64 	%rd257, %rd40, 28;
	ld.f32 	%f185, [%rd40+28];
	setp.gt.f32 	%p54, %f184, %f185;
	@%p54 bra 	$L__BB0_73;
	add.s32 	%r197, %r197, 8;
	setp.ne.s32 	%p55, %r197, 1000;
	@%p55 bra 	$L__BB0_72;
$L__BB0_88:
	setp.eq.s32 	%p62, %r114, 0;
	{ // callseq 5, 0
	.param .b64 param0;
	st.param.b64 	[param0], %rd8;
	.param .b64 retval0;
	call.uni (retval0), 
	malloc, 
	(
	param0
	);
	ld.param.b64 	%rd220, [retval0];
	} // callseq 5
	mov.u64 	%rd259, %rd36;
	@%p62 bra 	$L__BB0_97;
	mov.b64 	%rd258, 0;
	mov.u64 	%rd259, %rd36;
$L__BB0_90:
	shl.b64 	%rd222, %rd258, 3;
	add.s64 	%rd53, %rd1, %rd222;
	ld.global.u64 	%rd54, [%rd53];
	and.b64  	%rd223, %rd54, -4294967296;
	setp.ne.s64 	%p63, %rd223, 0;
	@%p63 bra 	$L__BB0_92;
	cvt.u32.u64 	%r146, %rd54;
	cvt.u32.u64 	%r147, %rd259;
	div.u32 	%r148, %r147, %r146;
	mul.lo.s32 	%r149, %r148, %r146;
	sub.s32 	%r150, %r147, %r149;
	cvt.u64.u32 	%rd259, %r148;
	cvt.u64.u32 	%rd261, %r150;
	bra.uni 	$L__BB0_93;
$L__BB0_92:
	div.u64 	%rd57, %rd259, %rd54;
	mul.lo.s64 	%rd224, %rd57, %rd54;
	sub.s64 	%rd261, %rd259, %rd224;
	mov.u64 	%rd259, %rd57;
$L__BB0_93:
	shl.b64 	%rd225, %rd258, 3;
	add.s64 	%rd226, %rd220, %rd225;
	st.u64 	[%rd226], %rd261;
	add.s64 	%rd61, %rd81, %rd225;
	ld.u64 	%rd227, [%rd61];
	add.s64 	%rd263, %rd227, %rd261;
	st.u64 	[%rd61], %rd263;
	ld.global.u64 	%rd264, [%rd53];
	setp.lt.u64 	%p64, %rd263, %rd264;
	@%p64 bra 	$L__BB0_96;
	ld.u64 	%rd262, [%rd61+8];
$L__BB0_95:
	sub.s64 	%rd263, %rd263, %rd264;
	st.u64 	[%rd61], %rd263;
	add.s64 	%rd262, %rd262, 1;
	st.u64 	[%rd61+8], %rd262;
	ld.global.u64 	%rd264, [%rd53];
	setp.ge.u64 	%p65, %rd263, %rd264;
	@%p65 bra 	$L__BB0_95;
$L__BB0_96:
	add.s64 	%rd258, %rd258, 1;
	setp.ne.s64 	%p66, %rd258, %rd7;
	@%p66 bra 	$L__BB0_90;
$L__BB0_97:
	setp.eq.s64 	%p67, %rd259, 0;
	ld.u64 	%rd266, [%rd32];
	@%p67 bra 	$L__BB0_99;
	add.s64 	%rd266, %rd266, %rd259;
	st.u64 	[%rd32], %rd266;
$L__BB0_99:
	{ // callseq 6, 0
	.param .b64 param0;
	st.param.b64 	[param0], %rd220;
	call.uni 
	free, 
	(
	param0
	);
	} // callseq 6
	setp.eq.s64 	%p68, %rd266, 0;
	@%p68 bra 	$L__BB0_42;
$L__BB0_100:
	mov.u32 	%r152, _ZZ11GetMaxValueP6MatrixiPmiPfE5cache;
	mad.lo.s32 	%r52, %r1, 4000, %r152;
	mov.b32 	%r201, 0;
$L__BB0_101:
	mul.wide.u32 	%rd228, %r201, 4;
	add.s64 	%rd229, %rd94, %rd228;
	ld.f32 	%f156, [%rd229];
	shl.b32 	%r153, %r201, 2;
	add.s32 	%r154, %r52, %r153;
	st.shared.f32 	[%r154], %f156;
	ld.f32 	%f157, [%rd229+4];
	st.shared.f32 	[%r154+4], %f157;
	ld.f32 	%f158, [%rd229+8];
	st.shared.f32 	[%r154+8], %f158;
	ld.f32 	%f159, [%rd229+12];
	st.shared.f32 	[%r154+12], %f159;
	ld.f32 	%f160, [%rd229+16];
	st.shared.f32 	[%r154+16], %f160;
	ld.f32 	%f161, [%rd229+20];
	st.shared.f32 	[%r154+20], %f161;
	ld.f32 	%f162, [%rd229+24];
	st.shared.f32 	[%r154+24], %f162;
	ld.f32 	%f163, [%rd229+28];
	st.shared.f32 	[%r154+28], %f163;
	add.s32 	%r201, %r201, 8;
	setp.ne.s32 	%p69, %r201, 1000;
	@%p69 bra 	$L__BB0_101;
	bar.sync 	0;
	setp.lt.u32 	%p70, %r202, 2;
	@%p70 bra 	$L__BB0_125;
$L__BB0_103:
	shr.u32 	%r80, %r202, 1;
	setp.ge.u32 	%p71, %r1, %r80;
	@%p71 bra 	$L__BB0_124;
	mad.lo.s32 	%r81, %r80, 4000, %r52;
	mov.b32 	%r203, 0;
$L__BB0_105:
	shl.b32 	%r156, %r203, 2;
	add.s32 	%r157, %r81, %r156;
	ld.shared.f32 	%f31, [%r157];
	ld.shared.f32 	%f164, [%r52+3996];
	setp.leu.f32 	%p72, %f31, %f164;
	@%p72 bra 	$L__BB0_123;
	mov.b32 	%r204, 0;
$L__BB0_107:
	shl.b32 	%r159, %r204, 2;
	add.s32 	%r84, %r52, %r159;
	ld.shared.f32 	%f188, [%r84];
	setp.leu.f32 	%p73, %f31, %f188;
	mov.u32 	%r205, %r204;
	mov.u32 	%r206, %r84;
	@%p73 bra 	$L__BB0_115;
$L__BB0_108:
	st.shared.f32 	[%r206], %f31;
	setp.gt.u32 	%p82, %r205, 998;
	@%p82 bra 	$L__BB0_123;
	and.b32  	%r87, %r205, 3;
	setp.eq.s32 	%p83, %r87, 3;
	mov.u32 	%r207, %r205;
	@%p83 bra 	$L__BB0_113;
	add.s32 	%r207, %r205, 1;
	shl.b32 	%r160, %r205, 2;
	add.s32 	%r89, %r52, %r160;
	ld.shared.f32 	%f34, [%r89+4];
	st.shared.f32 	[%r89+4], %f188;
	setp.eq.s32 	%p84, %r87, 2;
	mov.f32 	%f188, %f34;
	@%p84 bra 	$L__BB0_113;
	add.s32 	%r207, %r205, 2;
	ld.shared.f32 	%f188, [%r89+8];
	st.shared.f32 	[%r89+8], %f34;
	setp.eq.s32 	%p85, %r87, 1;
	@%p85 bra 	$L__BB0_113;
	add.s32 	%r207, %r205, 3;
	ld.shared.f32 	%f36, [%r89+12];
	st.shared.f32 	[%r89+12], %f188;
	mov.f32 	%f188, %f36;
$L__BB0_113:
	setp.gt.u32 	%p86, %r205, 995;
	@%p86 bra 	$L__BB0_123;
$L__BB0_114:
	shl.b32 	%r161, %r207, 2;
	add.s32 	%r162, %r52, %r161;
	ld.shared.f32 	%f165, [%r162+4];
	st.shared.f32 	[%r162+4], %f188;
	ld.shared.f32 	%f166, [%r162+8];
	st.shared.f32 	[%r162+8], %f165;
	ld.shared.f32 	%f167, [%r162+12];
	st.shared.f32 	[%r162+12], %f166;
	add.s32 	%r207, %r207, 4;
	ld.shared.f32 	%f188, [%r162+16];
	st.shared.f32 	[%r162+16], %f167;
	setp.eq.s32 	%p87, %r207, 999;
	@%p87 bra 	$L__BB0_123;
	bra.uni 	$L__BB0_114;
$L__BB0_115:
	add.s32 	%r205, %r204, 1;
	add.s32 	%r206, %r84, 4;
	ld.shared.f32 	%f188, [%r84+4];
	setp.gt.f32 	%p74, %f31, %f188;
	@%p74 bra 	$L__BB0_108;
	add.s32 	%r205, %r204, 2;
	add.s32 	%r206, %r84, 8;
	ld.shared.f32 	%f188, [%r84+8];
	setp.gt.f32 	%p75, %f31, %f188;
	@%p75 bra 	$L__BB0_108;
	add.s32 	%r205, %r204, 3;
	add.s32 	%r206, %r84, 12;
	ld.shared.f32 	%f188, [%r84+12];
	setp.gt.f32 	%p76, %f31, %f188;
	@%p76 bra 	$L__BB0_108;
	add.s32 	%r205, %r204, 4;
	add.s32 	%r206, %r84, 16;
	ld.shared.f32 	%f188, [%r84+16];
	setp.gt.f32 	%p77, %f31, %f188;
	@%p77 bra 	$L__BB0_108;
	add.s32 	%r205, %r204, 5;
	add.s32 	%r206, %r84, 20;
	ld.shared.f32 	%f188, [%r84+20];
	setp.gt.f32 	%p78, %f31, %f188;
	@%p78 bra 	$L__BB0_108;
	add.s32 	%r205, %r204, 6;
	add.s32 	%r206, %r84, 24;
	ld.shared.f32 	%f188, [%r84+24];
	setp.gt.f32 	%p79, %f31, %f188;
	@%p79 bra 	$L__BB0_108;
	add.s32 	%r205, %r204, 7;
	add.s32 	%r206, %r84, 28;
	ld.shared.f32 	%f188, [%r84+28];
	setp.gt.f32 	%p80, %f31, %f188;
	@%p80 bra 	$L__BB0_108;
	add.s32 	%r204, %r204, 8;
	setp.ne.s32 	%p81, %r204, 1000;
	@%p81 bra 	$L__BB0_107;
$L__BB0_123:
	add.s32 	%r203, %r203, 1;
	setp.ne.s32 	%p88, %r203, 1000;
	@%p88 bra 	$L__BB0_105;
$L__BB0_124:
	bar.sync 	0;
	setp.gt.u32 	%p89, %r202, 3;
	mov.u32 	%r202, %r80;
	@%p89 bra 	$L__BB0_103;
$L__BB0_125:
	setp.ne.s32 	%p90, %r1, 0;
	@%p90 bra 	$L__BB0_128;
	ld.param.u64 	%rd247, [_Z11GetMaxValueP6MatrixiPmiPf_param_4];
	cvta.to.global.u64 	%rd76, %rd247;
	mul.lo.s32 	%r111, %r2, 1000;
	mov.b32 	%r209, 0;
$L__BB0_127:
	shl.b32 	%r164, %r209, 2;
	add.s32 	%r166, %r152, %r164;
	ld.shared.f32 	%f168, [%r166];
	add.s32 	%r167, %r209, %r111;
	mul.wide.u32 	%rd230, %r167, 4;
	add.s64 	%rd231, %rd76, %rd230;
	st.global.f32 	[%rd231], %f168;
	ld.shared.f32 	%f169, [%r166+4];
	add.s32 	%r168, %r167, 1;
	mul.wide.u32 	%rd232, %r168, 4;
	add.s64 	%rd233, %rd76, %rd232;
	st.global.f32 	[%rd233], %f169;
	ld.shared.f32 	%f170, [%r166+8];
	add.s32 	%r169, %r167, 2;
	mul.wide.u32 	%rd234, %r169, 4;
	add.s64 	%rd235, %rd76, %rd234;
	st.global.f32 	[%rd235], %f170;
	ld.shared.f32 	%f171, [%r166+12];
	add.s32 	%r170, %r167, 3;
	mul.wide.u32 	%rd236, %r170, 4;
	add.s64 	%rd237, %rd76, %rd236;
	st.global.f32 	[%rd237], %f171;
	ld.shared.f32 	%f172, [%r166+16];
	add.s32 	%r171, %r167, 4;
	mul.wide.u32 	%rd238, %r171, 4;
	add.s64 	%rd239, %rd76, %rd238;
	st.global.f32 	[%rd239], %f172;
	ld.shared.f32 	%f173, [%r166+20];
	add.s32 	%r172, %r167, 5;
	mul.wide.u32 	%rd240, %r172, 4;
	add.s64 	%rd241, %rd76, %rd240;
	st.global.f32 	[%rd241], %f173;
	ld.shared.f32 	%f174, [%r166+24];
	add.s32 	%r173, %r167, 6;
	mul.wide.u32 	%rd242, %r173, 4;
	add.s64 	%rd243, %rd76, %rd242;
	st.global.f32 	[%rd243], %f174;
	ld.shared.f32 	%f175, [%r166+28];
	add.s32 	%r174, %r167, 7;
	mul.wide.u32 	%rd244, %r174, 4;
	add.s64 	%rd245, %rd76, %rd244;
	st.global.f32 	[%rd245], %f175;
	add.s32 	%r209, %r209, 8;
	setp.ne.s32 	%p91, %r209, 1000;
	@%p91 bra 	$L__BB0_127;
$L__BB0_128:
	{ // callseq 7, 0
	.param .b64 param0;
	st.param.b64 	[param0], %rd94;
	call.uni 
	free, 
	(
	param0
	);
	} // callseq 7
	{ // callseq 8, 0
	.param .b64 param0;
	st.param.b64 	[param0], %rd96;
	call.uni 
	free, 
	(
	param0
	);
	} // callseq 8
	{ // callseq 9, 0
	.param .b64 param0;
	st.param.b64 	[param0], %rd81;
	call.uni 
	free, 
	(
	param0
	);
	} // callseq 9
	ret;

}


// ===== COMPILED SASS (sm_100) =====

	.target	sm_100

	.elftype	@"ET_EXEC"


//--------------------- .note.nv.tkinfo           --------------------------
	.section	.note.nv.tkinfo,"",@"SHT_NOTE"
	.sectionflags	@"SHF_NOTE_NV_TKINFO"
	.tkinfo
        /*0018*/ 	.word	0x00000002
        /*0030*/ 	.string	""
        /*0030*/ 	.string	"ptxas"
        /*0030*/ 	.string	"Cuda compilation tools, release 13.0, V13.0.88"
        /*0030*/ 	.string	"Build cuda_13.0.r13.0/compiler.36424714_0"
        /*0030*/ 	.string	"-arch sm_100 -m 64 "



//--------------------- .note.nv.cuinfo           --------------------------
	.section	.note.nv.cuinfo,"",@"SHT_NOTE"
	.sectionflags	@"SHF_NOTE_NV_CUINFO"
        /*0018*/ 	.short	0x0002
        /*001a*/ 	.short	0x0064
        /*001c*/ 	.short	0x0082
	.zero		2


//--------------------- .nv.info                  --------------------------
	.section	.nv.info,"",@"SHT_CUDA_INFO"
	.align	4


	//----- nvinfo : EIATTR_REGCOUNT
	.align		4
        /*0000*/ 	.byte	0x04, 0x2f
        /*0002*/ 	.short	(.L_1 - .L_0)
	.align		4
.L_0:
        /*0004*/ 	.word	index@(_Z11GetMaxValueP6MatrixiPmiPf)
        /*0008*/ 	.word	0x00000036


	//----- nvinfo : EIATTR_FRAME_SIZE
	.align		4
.L_1:
        /*000c*/ 	.byte	0x04, 0x11
        /*000e*/ 	.short	(.L_3 - .L_2)
	.align		4
.L_2:
        /*0010*/ 	.word	index@($__internal_0_$__cuda_sm20_div_u64)
        /*0014*/ 	.word	0x00000000


	//----- nvinfo : EIATTR_FRAME_SIZE
	.align		4
.L_3:
        /*0018*/ 	.byte	0x04, 0x11
        /*001a*/ 	.short	(.L_5 - .L_4)
	.align		4
.L_4:
        /*001c*/ 	.word	index@(_Z11GetMaxValueP6MatrixiPmiPf)
        /*0020*/ 	.word	0x00000000


	//----- nvinfo : EIATTR_MIN_STACK_SIZE
	.align		4
.L_5:
        /*0024*/ 	.byte	0x04, 0x12
        /*0026*/ 	.short	(.L_7 - .L_6)
	.align		4
.L_6:
        /*0028*/ 	.word	index@(_Z11GetMaxValueP6MatrixiPmiPf)
        /*002c*/ 	.word	0x00000000
.L_7:


//--------------------- .nv.compat                --------------------------
	.section	.nv.compat,"",@"SHT_CUDA_COMPAT_INFO"
	.align	4
        /*0000*/ 	.byte	0x02, 0x09, 0x00, 0x00, 0x02, 0x02, 0x01, 0x00, 0x02, 0x05, 0x05, 0x00, 0x03, 0x07, 0x01, 0x01
        /*0010*/ 	.byte	0x02, 0x03, 0x00, 0x00, 0x02, 0x06, 0x01, 0x00, 0x04, 0x0b, 0x08, 0x00, 0x09, 0x00, 0x00, 0x00
        /*0020*/ 	.byte	0x00, 0x00, 0x00, 0x00


//--------------------- .nv.info._Z11GetMaxValueP6MatrixiPmiPf --------------------------
	.section	.nv.info._Z11GetMaxValueP6MatrixiPmiPf,"",@"SHT_CUDA_INFO"
	.sectionflags	@""
	.align	4


	//----- nvinfo : EIATTR_CUDA_API_VERSION
	.align		4
        /*0000*/ 	.byte	0x04, 0x37
        /*0002*/ 	.short	(.L_9 - .L_8)
.L_8:
        /*0004*/ 	.word	0x00000082


	//----- nvinfo : EIATTR_KPARAM_INFO
	.align		4
.L_9:
        /*0008*/ 	.byte	0x04, 0x17
        /*000a*/ 	.short	(.L_11 - .L_10)
.L_10:
        /*000c*/ 	.word	0x00000000
        /*0010*/ 	.short	0x0004
        /*0012*/ 	.short	0x0020
        /*0014*/ 	.byte	0x00, 0xf5, 0x21, 0x00


	//----- nvinfo : EIATTR_KPARAM_INFO
	.align		4
.L_11:
        /*0018*/ 	.byte	0x04, 0x17
        /*001a*/ 	.short	(.L_13 - .L_12)
.L_12:
        /*001c*/ 	.word	0x00000000
        /*0020*/ 	.short	0x0003
        /*0022*/ 	.short	0x0018
        /*0024*/ 	.byte	0x00, 0xf0, 0x11, 0x00


	//----- nvinfo : EIATTR_KPARAM_INFO
	.align		4
.L_13:
        /*0028*/ 	.byte	0x04, 0x17
        /*002a*/ 	.short	(.L_15 - .L_14)
.L_14:
        /*002c*/ 	.word	0x00000000
        /*0030*/ 	.short	0x0002
        /*0032*/ 	.short	0x0010
        /*0034*/ 	.byte	0x00, 0xf5, 0x21, 0x00


	//----- nvinfo : EIATTR_KPARAM_INFO
	.align		4
.L_15:
        /*0038*/ 	.byte	0x04, 0x17
        /*003a*/ 	.short	(.L_17 - .L_16)
.L_16:
        /*003c*/ 	.word	0x00000000
        /*0040*/ 	.short	0x0001
        /*0042*/ 	.short	0x0008
        /*0044*/ 	.byte	0x00, 0xf0, 0x11, 0x00


	//----- nvinfo : EIATTR_KPARAM_INFO
	.align		4
.L_17:
        /*0048*/ 	.byte	0x04, 0x17
        /*004a*/ 	.short	(.L_19 - .L_18)
.L_18:
        /*004c*/ 	.word	0x00000000
        /*0050*/ 	.short	0x0000
        /*0052*/ 	.short	0x0000
        /*0054*/ 	.byte	0x00, 0xf5, 0x21, 0x00


	//----- nvinfo : EIATTR_SPARSE_MMA_MASK
	.align		4
.L_19:
        /*0058*/ 	.byte	0x03, 0x50
        /*005a*/ 	.short	0x0000


	//----- nvinfo : EIATTR_MAXREG_COUNT
	.align		4
        /*005c*/ 	.byte	0x03, 0x1b
        /*005e*/ 	.short	0x00ff


	//----- nvinfo : EIATTR_NUM_BARRIERS
	.align		4
        /*0060*/ 	.byte	0x02, 0x4c
        /*0062*/ 	.byte	0x01
	.zero		1


	//----- nvinfo : EIATTR_EXTERNS
	.align		4
        /*0064*/ 	.byte	0x04, 0x0f
        /*0066*/ 	.short	(.L_21 - .L_20)


	//   ....[0]....
	.align		4
.L_20:
        /*0068*/ 	.word	index@(malloc)


	//   ....[1]....
	.align		4
        /*006c*/ 	.word	index@(free)


	//----- nvinfo : EIATTR_MERCURY_ISA_VERSION
	.align		4
.L_21:
        /*0070*/ 	.byte	0x03, 0x5f
        /*0072*/ 	.short	0x0101


	//----- nvinfo : EIATTR_VRC_CTA_INIT_COUNT
	.align		4
        /*0074*/ 	.byte	0x02, 0x4a
	.zero		1
	.zero		1


	//----- nvinfo : EIATTR_SYSCALL_OFFSETS
	.align		4
        /*0078*/ 	.byte	0x04, 0x46
        /*007a*/ 	.short	(.L_23 - .L_22)


	//   ....[0]....
.L_22:
        /*007c*/ 	.word	0x000000b0


	//   ....[1]....
        /*0080*/ 	.word	0x00000560


	//   ....[2]....
        /*0084*/ 	.word	0x00000630


	//   ....[3]....
        /*0088*/ 	.word	0x000017b0


	//   ....[4]....
        /*008c*/ 	.word	0x00001ec0


	//   ....[5]....
        /*0090*/ 	.word	0x00003ae0


	//   ....[6]....
        /*0094*/ 	.word	0x00004130


	//   ....[7]....
        /*0098*/ 	.word	0x00005780


	//   ....[8]....
        /*009c*/ 	.word	0x000057d0


	//   ....[9]....
        /*00a0*/ 	.word	0x00005820


	//----- nvinfo : EIATTR_EXIT_INSTR_OFFSETS
	.align		4
.L_23:
        /*00a4*/ 	.byte	0x04, 0x1c
        /*00a6*/ 	.short	(.L_25 - .L_24)


	//   ....[0]....
.L_24:
        /*00a8*/ 	.word	0x00005830


	//----- nvinfo : EIATTR_CRS_STACK_SIZE
	.align		4
.L_25:
        /*00ac*/ 	.byte	0x04, 0x1e
        /*00ae*/ 	.short	(.L_27 - .L_26)
.L_26:
        /*00b0*/ 	.word	0x00000000


	//----- nvinfo : EIATTR_CBANK_PARAM_SIZE
	.align		4
.L_27:
        /*00b4*/ 	.byte	0x03, 0x19
        /*00b6*/ 	.short	0x0028


	//----- nvinfo : EIATTR_PARAM_CBANK
	.align		4
        /*00b8*/ 	.byte	0x04, 0x0a
        /*00ba*/ 	.short	(.L_29 - .L_28)
	.align		4
.L_28:
        /*00bc*/ 	.word	index@(.nv.constant0._Z11GetMaxValueP6MatrixiPmiPf)
        /*00c0*/ 	.short	0x0380
        /*00c2*/ 	.short	0x0028


	//----- nvinfo : EIATTR_SW_WAR
	.align		4
.L_29:
        /*00c4*/ 	.byte	0x04, 0x36
        /*00c6*/ 	.short	(.L_31 - .L_30)
.L_30:
        /*00c8*/ 	.word	0x00000008
.L_31:


//--------------------- .nv.callgraph             --------------------------
	.section	.nv.callgraph,"",@"SHT_CUDA_CALLGRAPH"
	.align	4
	.sectionentsize	8
	.align		4
        /*0000*/ 	.word	0x00000000
	.align		4
        /*0004*/ 	.word	0xffffffff
	.align		4
        /*0008*/ 	.word	index@(_Z11GetMaxValueP6MatrixiPmiPf)
	.align		4
        /*000c*/ 	.word	index@(free)
	.align		4
        /*0010*/ 	.word	index@(_Z11GetMaxValueP6MatrixiPmiPf)
	.align		4
        /*0014*/ 	.word	index@(malloc)
	.align		4
        /*0018*/ 	.word	0x00000000
	.align		4
        /*001c*/ 	.word	0xfffffffe
	.align		4
        /*0020*/ 	.word	0x00000000
	.align		4
        /*0024*/ 	.word	0xfffffffd
	.align		4
        /*0028*/ 	.word	0x00000000
	.align		4
        /*002c*/ 	.word	0xfffffffc


//--------------------- .nv.constant4             --------------------------
	.section	.nv.constant4,"a",@progbits
	.align	8
	.align		8
.nv.constant4:
        /*0000*/ 	.dword	malloc
	.align		8
        /*0008*/ 	.dword	free


//--------------------- .text._Z11GetMaxValueP6MatrixiPmiPf --------------------------
	.section	.text._Z11GetMaxValueP6MatrixiPmiPf,"ax",@progbits
	.align	128
        .global         _Z11GetMaxValueP6MatrixiPmiPf
        .type           _Z11GetMaxValueP6MatrixiPmiPf,@function
        .size           _Z11GetMaxValueP6MatrixiPmiPf,(.L_x_82 - _Z11GetMaxValueP6MatrixiPmiPf)
        .other          _Z11GetMaxValueP6MatrixiPmiPf,@"STO_CUDA_ENTRY STV_DEFAULT"
_Z11GetMaxValueP6MatrixiPmiPf:
.text._Z11GetMaxValueP6MatrixiPmiPf:
[----:B------:R-:W0:Y:S08]  /*0000*/  LDC R1, c[0x0][0x37c] ;  /* 0x0000df00ff017b82 */ /* 0x000e300000000800 */
[----:B------:R-:W1:Y:S01]  /*0010*/  LDC R16, c[0x0][0x388] ;  /* 0x0000e200ff107b82 */ /* 0x000e620000000800 */
[----:B------:R-:W-:Y:S01]  /*0020*/  MOV R0, 0x0 ;  /* 0x0000000000007802 */ /* 0x000fe20000000f00 */
[----:B------:R-:W2:Y:S01]  /*0030*/  S2R R28, SR_CTAID.X ;  /* 0x00000000001c7919 */ /* 0x000ea20000002500 */
[----:B------:R-:W3:Y:S01]  /*0040*/  LDCU UR4, c[0x0][0x360] ;  /* 0x00006c00ff0477ac */ /* 0x000ee20008000800 */
[----:B------:R-:W4:Y:S04]  /*0050*/  LDCU.64 UR36, c[0x0][0x358] ;  /* 0x00006b00ff2477ac */ /* 0x000f280008000a00 */
[----:B------:R0:W0:Y:S01]  /*0060*/  LDC.64 R2, c[0x4][R0] ;  /* 0x0100000000027b82 */ /* 0x0000220000000a00 */
[----:B---3--:R-:W-:-:S02]  /*0070*/  IMAD.U32 R29, RZ, RZ, UR4 ;  /* 0x00000004ff1d7e24 */ /* 0x008fc4000f8e00ff */
[----:B-1----:R-:W-:-:S04]  /*0080*/  VIADD R16, R16, 0x1 ;  /* 0x0000000110107836 */ /* 0x002fc80000000000 */
[----:B--2-4-:R-:W-:-:S07]  /*0090*/  IMAD.WIDE R4, R16, 0x8, RZ ;  /* 0x0000000810047825 */ /* 0x014fce00078e02ff */
[----:B------:R-:W-:-:S07]  /*00a0*/  LEPC R20, `(.L_x_0) ;  /* 0x000000001014794e */ /* 0x000fce0000000000 */
[----:B0-----:R-:W-:Y:S05]  /*00b0*/  CALL.ABS.NOINC R2 ;  /* 0x0000000002007343 */ /* 0x001fea0003c00000 */
.L_x_0:
[----:B------:R-:W0:Y:S01]  /*00c0*/  LDCU UR4, c[0x0][0x388] ;  /* 0x00007100ff0477ac */ /* 0x000e220008000800 */
[----:B------:R-:W-:Y:S01]  /*00d0*/  MOV R26, R4 ;  /* 0x00000004001a7202 */ /* 0x000fe20000000f00 */
[----:B------:R-:W-:Y:S01]  /*00e0*/  IMAD.MOV.U32 R27, RZ, RZ, R5 ;  /* 0x000000ffff1b7224 */ /* 0x000fe200078e0005 */
[----:B0-----:R-:W-:-:S09]  /*00f0*/  UISETP.GE.AND UP0, UPT, UR4, URZ, UPT ;  /* 0x000000ff0400728c */ /* 0x001fd2000bf06270 */
[----:B------:R-:W-:Y:S05]  /*0100*/  BRA.U !UP0, `(.L_x_1) ;  /* 0x0000000508007547 */ /* 0x000fea000b800000 */
[----:B------:R-:W-:Y:S01]  /*0110*/  UISETP.GE.U32.AND UP0, UPT, UR4, 0xf, UPT ;  /* 0x0000000f0400788c */ /* 0x000fe2000bf06070 */
[----:B------:R-:W-:Y:S01]  /*0120*/  LOP3.LUT R4, R16, 0xf, RZ, 0xc0, !PT ;  /* 0x0000000f10047812 */ /* 0x000fe200078ec0ff */
[----:B------:R-:W-:-:S03]  /*0130*/  IMAD.MOV.U32 R5, RZ, RZ, RZ ;  /* 0x000000ffff057224 */ /* 0x000fc600078e00ff */
[----:B------:R-:W-:-:S04]  /*0140*/  ISETP.NE.AND P1, PT, R4, RZ, PT ;  /* 0x000000ff0400720c */ /* 0x000fc80003f25270 */
[----:B------:R-:W-:Y:S09]  /*0150*/  BRA.U !UP0, `(.L_x_2) ;  /* 0x0000000108607547 */ /* 0x000ff2000b800000 */
[----:B------:R-:W-:Y:S01]  /*0160*/  HFMA2 R0, -RZ, RZ, 0, 0 ;  /* 0x00000000ff007431 */ /* 0x000fe200000001ff */
[----:B------:R-:W-:Y:S01]  /*0170*/  BSSY.RECONVERGENT B0, `(.L_x_2) ;  /* 0x0000016000007945 */ /* 0x000fe20003800200 */
[----:B------:R-:W-:-:S07]  /*0180*/  LOP3.LUT R5, R16, 0xfffffff0, RZ, 0xc0, !PT ;  /* 0xfffffff010057812 */ /* 0x000fce00078ec0ff */
.L_x_3:
[----:B0-----:R-:W-:-:S04]  /*0190*/  IMAD.WIDE.U32 R2, R0, 0x8, R26 ;  /* 0x0000000800027825 */ /* 0x001fc800078e001a */
[----:B------:R-:W-:Y:S01]  /*01a0*/  VIADD R0, R0, 0x10 ;  /* 0x0000001000007836 */ /* 0x000fe20000000000 */
[----:B------:R0:W-:Y:S04]  /*01b0*/  ST.E.64 desc[UR36][R2.64], RZ ;  /* 0x000000ff02007985 */ /* 0x0001e8000c101b24 */
[----:B------:R0:W-:Y:S01]  /*01c0*/  ST.E.64 desc[UR36][R2.64+0x8], RZ ;  /* 0x000008ff02007985 */ /* 0x0001e2000c101b24 */
[----:B------:R-:W-:-:S03]  /*01d0*/  ISETP.NE.AND P0, PT, R0, R5, PT ;  /* 0x000000050000720c */ /* 0x000fc60003f05270 */
[----:B------:R0:W-:Y:S04]  /*01e0*/  ST.E.64 desc[UR36][R2.64+0x10], RZ ;  /* 0x000010ff02007985 */ /* 0x0001e8000c101b24 */
        /* <DEDUP_REMOVED lines=12> */
[----:B------:R0:W-:Y:S01]  /*02b0*/  ST.E.64 desc[UR36][R2.64+0x78], RZ ;  /* 0x000078ff02007985 */ /* 0x0001e2000c101b24 */
[----:B------:R-:W-:Y:S05]  /*02c0*/  @P0 BRA `(.L_x_3) ;  /* 0xfffffffc00b00947 */ /* 0x000fea000383ffff */
[----:B------:R-:W-:Y:S05]  /*02d0*/  BSYNC.RECONVERGENT B0 ;  /* 0x0000000000007941 */ /* 0x000fea0003800200 */
.L_x_2:
[----:B------:R-:W-:Y:S04]  /*02e0*/  BSSY.RECONVERGENT B0, `(.L_x_1) ;  /* 0x0000022000007945 */ /* 0x000fe80003800200 */
[----:B------:R-:W-:Y:S05]  /*02f0*/  @!P1 BRA `(.L_x_4) ;  /* 0x0000000000809947 */ /* 0x000fea0003800000 */
[----:B------:R-:W-:Y:S02]  /*0300*/  ISETP.GE.U32.AND P0, PT, R4, 0x8, PT ;  /* 0x000000080400780c */ /* 0x000fe40003f06070 */
[----:B------:R-:W-:-:S04]  /*0310*/  LOP3.LUT R0, R16, 0x7, RZ, 0xc0, !PT ;  /* 0x0000000710007812 */ /* 0x000fc800078ec0ff */
[----:B------:R-:W-:-:S07]  /*0320*/  ISETP.NE.AND P1, PT, R0, RZ, PT ;  /* 0x000000ff0000720c */ /* 0x000fce0003f25270 */
[----:B------:R-:W-:Y:S06]  /*0330*/  @!P0 BRA `(.L_x_5) ;  /* 0x0000000000288947 */ /* 0x000fec0003800000 */
[----:B0-----:R-:W-:-:S04]  /*0340*/  IMAD.WIDE.U32 R2, R5, 0x8, R26 ;  /* 0x0000000805027825 */ /* 0x001fc800078e001a */
[----:B------:R-:W-:Y:S01]  /*0350*/  VIADD R5, R5, 0x8 ;  /* 0x0000000805057836 */ /* 0x000fe20000000000 */
[----:B------:R1:W-:Y:S04]  /*0360*/  ST.E.64 desc[UR36][R2.64], RZ ;  /* 0x000000ff02007985 */ /* 0x0003e8000c101b24 */
[----:B------:R1:W-:Y:S04]  /*0370*/  ST.E.64 desc[UR36][R2.64+0x8], RZ ;  /* 0x000008ff02007985 */ /* 0x0003e8000c101b24 */
[----:B------:R1:W-:Y:S04]  /*0380*/  ST.E.64 desc[UR36][R2.64+0x10], RZ ;  /* 0x000010ff02007985 */ /* 0x0003e8000c101b24 */
[----:B------:R1:W-:Y:S04]  /*0390*/  ST.E.64 desc[UR36][R2.64+0x18], RZ ;  /* 0x000018ff02007985 */ /* 0x0003e8000c101b24 */
[----:B------:R1:W-:Y:S04]  /*03a0*/  ST.E.64 desc[UR36][R2.64+0x20], RZ ;  /* 0x000020ff02007985 */ /* 0x0003e8000c101b24 */
[----:B------:R1:W-:Y:S04]  /*03b0*/  ST.E.64 desc[UR36][R2.64+0x28], RZ ;  /* 0x000028ff02007985 */ /* 0x0003e8000c101b24 */
[----:B------:R1:W-:Y:S04]  /*03c0*/  ST.E.64 desc[UR36][R2.64+0x30], RZ ;  /* 0x000030ff02007985 */ /* 0x0003e8000c101b24 */
[----:B------:R1:W-:Y:S02]  /*03d0*/  ST.E.64 desc[UR36][R2.64+0x38], RZ ;  /* 0x000038ff02007985 */ /* 0x0003e4000c101b24 */
.L_x_5:
[----:B------:R-:W-:Y:S05]  /*03e0*/  @!P1 BRA `(.L_x_4) ;  /* 0x0000000000449947 */ /* 0x000fea0003800000 */
[----:B------:R-:W-:Y:S02]  /*03f0*/  ISETP.GE.U32.AND P0, PT, R0, 0x4, PT ;  /* 0x000000040000780c */ /* 0x000fe40003f06070 */
[----:B------:R-:W-:-:S04]  /*0400*/  LOP3.LUT R16, R16, 0x3, RZ, 0xc0, !PT ;  /* 0x0000000310107812 */ /* 0x000fc800078ec0ff */
[----:B------:R-:W-:-:S07]  /*0410*/  ISETP.NE.AND P1, PT, R16, RZ, PT ;  /* 0x000000ff1000720c */ /* 0x000fce0003f25270 */
[C---:B01----:R-:W-:Y:S01]  /*0420*/  @P0 IMAD.WIDE.U32 R2, R5.reuse, 0x8, R26 ;  /* 0x0000000805020825 */ /* 0x043fe200078e001a */
[----:B------:R-:W-:-:S04]  /*0430*/  @P0 IADD3 R5, PT, PT, R5, 0x4, RZ ;  /* 0x0000000405050810 */ /* 0x000fc80007ffe0ff */
[----:B------:R2:W-:Y:S04]  /*0440*/  @P0 ST.E.64 desc[UR36][R2.64], RZ ;  /* 0x000000ff02000985 */ /* 0x0005e8000c101b24 */
[----:B------:R2:W-:Y:S04]  /*0450*/  @P0 ST.E.64 desc[UR36][R2.64+0x8], RZ ;  /* 0x000008ff02000985 */ /* 0x0005e8000c101b24 */
[----:B------:R2:W-:Y:S04]  /*0460*/  @P0 ST.E.64 desc[UR36][R2.64+0x10], RZ ;  /* 0x000010ff02000985 */ /* 0x0005e8000c101b24 */
[----:B------:R2:W-:Y:S01]  /*0470*/  @P0 ST.E.64 desc[UR36][R2.64+0x18], RZ ;  /* 0x000018ff02000985 */ /* 0x0005e2000c101b24 */
[----:B------:R-:W-:Y:S05]  /*0480*/  @!P1 BRA `(.L_x_4) ;  /* 0x00000000001c9947 */ /* 0x000fea0003800000 */
[----:B------:R-:W-:-:S07]  /*0490*/  IMAD.MOV.U32 R7, RZ, RZ, RZ ;  /* 0x000000ffff077224 */ /* 0x000fce00078e00ff */
.L_x_6:
[C---:B--2---:R-:W-:Y:S01]  /*04a0*/  IMAD.WIDE.U32 R2, R5.reuse, 0x8, R26 ;  /* 0x0000000805027825 */ /* 0x044fe200078e001a */
[----:B------:R-:W-:-:S03]  /*04b0*/  IADD3 R5, PT, PT, R5, 0x1, RZ ;  /* 0x0000000105057810 */ /* 0x000fc60007ffe0ff */
[----:B------:R-:W-:Y:S01]  /*04c0*/  VIADD R7, R7, 0x1 ;  /* 0x0000000107077836 */ /* 0x000fe20000000000 */
[----:B------:R3:W-:Y:S04]  /*04d0*/  ST.E.64 desc[UR36][R2.64], RZ ;  /* 0x000000ff02007985 */ /* 0x0007e8000c101b24 */
[----:B------:R-:W-:-:S13]  /*04e0*/  ISETP.NE.AND P0, PT, R7, R16, PT ;  /* 0x000000100700720c */ /* 0x000fda0003f05270 */
[----:B---3--:R-:W-:Y:S05]  /*04f0*/  @P0 BRA `(.L_x_6) ;  /* 0xfffffffc00e80947 */ /* 0x008fea000383ffff */
.L_x_4:
[----:B------:R-:W-:Y:S05]  /*0500*/  BSYNC.RECONVERGENT B0 ;  /* 0x0000000000007941 */ /* 0x000fea0003800200 */
.L_x_1:
[----:B012---:R-:W-:Y:S01]  /*0510*/  MOV R2, 0x0 ;  /* 0x0000000000027802 */ /* 0x007fe20000000f00 */
[----:B------:R-:W-:Y:S02]  /*0520*/  IMAD.MOV.U32 R4, RZ, RZ, 0xfa0 ;  /* 0x00000fa0ff047424 */ /* 0x000fe400078e00ff */
[----:B------:R-:W-:Y:S01]  /*0530*/  IMAD.MOV.U32 R5, RZ, RZ, RZ ;  /* 0x000000ffff057224 */ /* 0x000fe200078e00ff */
[----:B------:R0:W1:Y:S06]  /*0540*/  LDC.64 R6, c[0x4][R2] ;  /* 0x0100000002067b82 */ /* 0x00006c0000000a00 */
[----:B------:R-:W-:-:S07]  /*0550*/  LEPC R20, `(.L_x_7) ;  /* 0x000000001014794e */ /* 0x000fce0000000000 */
[----:B01----:R-:W-:Y:S05]  /*0560*/  CALL.ABS.NOINC R6 ;  /* 0x0000000006007343 */ /* 0x003fea0003c00000 */
.L_x_7:
[----:B------:R-:W0:Y:S01]  /*0570*/  LDCU UR4, c[0x0][0x398] ;  /* 0x00007300ff0477ac */ /* 0x000e220008000800 */
[----:B------:R-:W1:Y:S01]  /*0580*/  LDC.64 R2, c[0x4][R2] ;  /* 0x0100000002027b82 */ /* 0x000e620000000a00 */
[----:B------:R-:W-:Y:S02]  /*0590*/  IMAD.MOV.U32 R16, RZ, RZ, R4 ;  /* 0x000000ffff107224 */ /* 0x000fe400078e0004 */
[----:B------:R-:W-:Y:S01]  /*05a0*/  IMAD.MOV.U32 R17, RZ, RZ, R5 ;  /* 0x000000ffff117224 */ /* 0x000fe200078e0005 */
[----:B0-----:R-:W-:-:S06]  /*05b0*/  UIMAD.WIDE UR4, UR4, 0x4, URZ ;  /* 0x00000004040478a5 */ /* 0x001fcc000f8e02ff */
[----:B------:R-:W-:Y:S01]  /*05c0*/  MOV R9, UR5 ;  /* 0x0000000500097c02 */ /* 0x000fe20008000f00 */
[----:B------:R-:W-:Y:S01]  /*05d0*/  IMAD.U32 R7, RZ, RZ, UR5 ;  /* 0x00000005ff077e24 */ /* 0x000fe2000f8e00ff */
[----:B------:R-:W-:Y:S01]  /*05e0*/  MOV R6, UR4 ;  /* 0x0000000400067c02 */ /* 0x000fe20008000f00 */
[----:B------:R-:W-:Y:S02]  /*05f0*/  IMAD.U32 R8, RZ, RZ, UR4 ;  /* 0x00000004ff087e24 */ /* 0x000fe4000f8e00ff */
[----:B------:R-:W-:Y:S01]  /*0600*/  IMAD.MOV.U32 R5, RZ, RZ, R9 ;  /* 0x000000ffff057224 */ /* 0x000fe200078e0009 */
[----:B------:R-:W-:-:S07]  /*0610*/  MOV R4, R6 ;  /* 0x0000000600047202 */ /* 0x000fce0000000f00 */
[----:B------:R-:W-:-:S07]  /*0620*/  LEPC R20, `(.L_x_8) ;  /* 0x000000001014794e */ /* 0x000fce0000000000 */
[----:B-1----:R-:W-:Y:S05]  /*0630*/  CALL.ABS.NOINC R2 ;  /* 0x0000000002007343 */ /* 0x002fea0003c00000 */
.L_x_8:
[----:B------:R0:W-:Y:S01]  /*0640*/  ST.E desc[UR36][R16.64], RZ ;  /* 0x000000ff10007985 */ /* 0x0001e2000c101924 */
[----:B------:R-:W-:Y:S01]  /*0650*/  BSSY.RECONVERGENT B0, `(.L_x_9) ;  /* 0x00000c3000007945 */ /* 0x000fe20003800200 */
[----:B------:R-:W-:Y:S01]  /*0660*/  IMAD.MOV.U32 R3, RZ, RZ, 0x28 ;  /* 0x00000028ff037424 */ /* 0x000fe200078e00ff */
[----:B------:R-:W-:Y:S01]  /*0670*/  MOV R18, R4 ;  /* 0x0000000400127202 */ /* 0x000fe20000000f00 */
[----:B------:R0:W-:Y:S01]  /*0680*/  ST.E desc[UR36][R16.64+0x4], RZ ;  /* 0x000004ff10007985 */ /* 0x0001e2000c101924 */
[----:B------:R-:W-:-:S03]  /*0690*/  IMAD.MOV.U32 R19, RZ, RZ, R5 ;  /* 0x000000ffff137224 */ /* 0x000fc600078e0005 */
[----:B------:R0:W-:Y:S04]  /*06a0*/  ST.E desc[UR36][R16.64+0x8], RZ ;  /* 0x000008ff10007985 */ /* 0x0001e8000c101924 */
        /* <DEDUP_REMOVED lines=36> */
[----:B------:R0:W-:Y:S02]  /*08f0*/  ST.E desc[UR36][R16.64+0x9c], RZ ;  /* 0x00009cff10007985 */ /* 0x0001e4000c101924 */
.L_x_10:
[C---:B--2---:R-:W-:Y:S01]  /*0900*/  VIADD R7, R3.reuse, 0x8 ;  /* 0x0000000803077836 */ /* 0x044fe20000000000 */
[C---:B------:R-:W-:Y:S01]  /*0910*/  IADD3 R9, PT, PT, R3.reuse, 0x10, RZ ;  /* 0x0000001003097810 */ /* 0x040fe20007ffe0ff */
[----:B------:R-:W-:-:S04]  /*0920*/  IMAD.WIDE.U32 R4, R3, 0x4, R16 ;  /* 0x0000000403047825 */ /* 0x000fc800078e0010 */
[--C-:B------:R-:W-:Y:S01]  /*0930*/  IMAD.WIDE.U32 R6, R7, 0x4, R16.reuse ;  /* 0x0000000407067825 */ /* 0x100fe200078e0010 */
[----:B------:R-:W-:Y:S03]  /*0940*/  ST.E desc[UR36][R4.64], RZ ;  /* 0x000000ff04007985 */ /* 0x000fe6000c101924 */
[C---:B------:R-:W-:Y:S01]  /*0950*/  VIADD R11, R3.reuse, 0x18 ;  /* 0x00000018030b7836 */ /* 0x040fe20000000000 */
[----:B------:R-:W-:Y:S01]  /*0960*/  ST.E desc[UR36][R4.64+0x4], RZ ;  /* 0x000004ff04007985 */ /* 0x000fe2000c101924 */
[----:B------:R-:W-:Y:S02]  /*0970*/  VIADD R13, R3, 0x20 ;  /* 0x00000020030d7836 */ /* 0x000fe40000000000 */
[--C-:B------:R-:W-:Y:S01]  /*0980*/  IMAD.WIDE.U32 R8, R9, 0x4, R16.reuse ;  /* 0x0000000409087825 */ /* 0x100fe200078e0010 */
[----:B------:R-:W-:Y:S04]  /*0990*/  ST.E desc[UR36][R4.64+0x8], RZ ;  /* 0x000008ff04007985 */ /* 0x000fe8000c101924 */
[----:B------:R-:W-:Y:S04]  /*09a0*/  ST.E desc[UR36][R4.64+0xc], RZ ;  /* 0x00000cff04007985 */ /* 0x000fe8000c101924 */
[----:B------:R-:W-:Y:S04]  /*09b0*/  ST.E desc[UR36][R4.64+0x10], RZ ;  /* 0x000010ff04007985 */ /* 0x000fe8000c101924 */
[----:B------:R-:W-:Y:S04]  /*09c0*/  ST.E desc[UR36][R4.64+0x14], RZ ;  /* 0x000014ff04007985 */ /* 0x000fe8000c101924 */
[----:B------:R-:W-:Y:S04]  /*09d0*/  ST.E desc[UR36][R4.64+0x18], RZ ;  /* 0x000018ff04007985 */ /* 0x000fe8000c101924 */
[----:B------:R1:W-:Y:S04]  /*09e0*/  ST.E desc[UR36][R4.64+0x1c], RZ ;  /* 0x00001cff04007985 */ /* 0x0003e8000c101924 */
[----:B------:R-:W-:Y:S04]  /*09f0*/  ST.E desc[UR36][R6.64], RZ ;  /* 0x000000ff06007985 */ /* 0x000fe8000c101924 */
[----:B------:R-:W-:Y:S01]  /*0a00*/  ST.E desc[UR36][R6.64+0x4], RZ ;  /* 0x000004ff06007985 */ /* 0x000fe2000c101924 */
[----:B-1----:R-:W-:Y:S01]  /*0a10*/  IMAD.WIDE.U32 R4, R11, 0x4, R16 ;  /* 0x000000040b047825 */ /* 0x002fe200078e0010 */
[----:B------:R-:W-:-:S02]  /*0a20*/  IADD3 R11, PT, PT, R3, 0x28, RZ ;  /* 0x00000028030b7810 */ /* 0x000fc40007ffe0ff */
        /* <DEDUP_REMOVED lines=8> */
[----:B-1----:R-:W-:-:S03]  /*0ab0*/  IMAD.WIDE.U32 R6, R13, 0x4, R16 ;  /* 0x000000040d067825 */ /* 0x002fc600078e0010 */
[----:B------:R-:W-:Y:S01]  /*0ac0*/  ST.E desc[UR36][R8.64+0x8], RZ ;  /* 0x000008ff08007985 */ /* 0x000fe2000c101924 */
[----:B------:R-:W-:-:S03]  /*0ad0*/  VIADD R13, R3, 0x30 ;  /* 0x00000030030d7836 */ /* 0x000fc60000000000 */
        /* <DEDUP_REMOVED lines=69> */
[----:B------:R-:W-:Y:S01]  /*0f30*/  IMAD.WIDE.U32 R10, R13, 0x4, R16 ;  /* 0x000000040d0a7825 */ /* 0x000fe200078e0010 */
[C---:B------:R-:W-:Y:S02]  /*0f40*/  IADD3 R13, PT, PT, R3.reuse, 0x70, RZ ;  /* 0x00000070030d7810 */ /* 0x040fe40007ffe0ff */
[----:B------:R-:W-:Y:S04]  /*0f50*/  ST.E desc[UR36][R4.64+0xc], RZ ;  /* 0x00000cff04007985 */ /* 0x000fe8000c101924 */
[----:B------:R-:W-:Y:S04]  /*0f60*/  ST.E desc[UR36][R4.64+0x10], RZ ;  /* 0x000010ff04007985 */ /* 0x000fe8000c101924 */
[----:B------:R-:W-:Y:S04]  /*0f70*/  ST.E desc[UR36][R4.64+0x14], RZ ;  /* 0x000014ff04007985 */ /* 0x000fe8000c101924 */
[----:B------:R-:W-:Y:S04]  /*0f80*/  ST.E desc[UR36][R4.64+0x18], RZ ;  /* 0x000018ff04007985 */ /* 0x000fe8000c101924 */
[----:B------:R1:W-:Y:S04]  /*0f90*/  ST.E desc[UR36][R4.64+0x1c], RZ ;  /* 0x00001cff04007985 */ /* 0x0003e8000c101924 */
[----:B------:R-:W-:Y:S04]  /*0fa0*/  ST.E desc[UR36][R6.64], RZ ;  /* 0x000000ff06007985 */ /* 0x000fe8000c101924 */
[----:B------:R-:W-:Y:S01]  /*0fb0*/  ST.E desc[UR36][R6.64+0x4], RZ ;  /* 0x000004ff06007985 */ /* 0x000fe2000c101924 */
[----:B-1----:R-:W-:-:S03]  /*0fc0*/  VIADD R5, R3, 0x68 ;  /* 0x0000006803057836 */ /* 0x002fc60000000000 */
[----:B------:R-:W-:Y:S01]  /*0fd0*/  ST.E desc[UR36][R6.64+0x8], RZ ;  /* 0x000008ff06007985 */ /* 0x000fe2000c101924 */
[----:B------:R-:W-:-:S03]  /*0fe0*/  VIADD R3, R3, 0x78 ;  /* 0x0000007803037836 */ /* 0x000fc60000000000 */
[----:B------:R-:W-:Y:S02]  /*0ff0*/  ST.E desc[UR36][R6.64+0xc], RZ ;  /* 0x00000cff06007985 */ /* 0x000fe4000c101924 */
[----:B------:R-:W-:Y:S02]  /*1000*/  ISETP.NE.AND P0, PT, R3, 0x3e8, PT ;  /* 0x000003e80300780c */ /* 0x000fe40003f05270 */
[----:B------:R-:W-:Y:S04]  /*1010*/  ST.E desc[UR36][R6.64+0x10], RZ ;  /* 0x000010ff06007985 */ /* 0x000fe8000c101924 */
[----:B------:R-:W-:Y:S04]  /*1020*/  ST.E desc[UR36][R6.64+0x14], RZ ;  /* 0x000014ff06007985 */ /* 0x000fe8000c101924 */
[----:B------:R-:W-:Y:S04]  /*1030*/  ST.E desc[UR36][R6.64+0x18], RZ ;  /* 0x000018ff06007985 */ /* 0x000fe8000c101924 */
[----:B------:R1:W-:Y:S04]  /*1040*/  ST.E desc[UR36][R6.64+0x1c], RZ ;  /* 0x00001cff06007985 */ /* 0x0003e8000c101924 */
[----:B------:R2:W-:Y:S04]  /*1050*/  ST.E desc[UR36][R8.64], RZ ;  /* 0x000000ff08007985 */ /* 0x0005e8000c101924 */
[----:B------:R2:W-:Y:S01]  /*1060*/  ST.E desc[UR36][R8.64+0x4], RZ ;  /* 0x000004ff08007985 */ /* 0x0005e2000c101924 */
[----:B-1----:R-:W-:-:S03]  /*1070*/  IMAD.WIDE.U32 R6, R5, 0x4, R16 ;  /* 0x0000000405067825 */ /* 0x002fc600078e0010 */
[----:B------:R2:W-:Y:S01]  /*1080*/  ST.E desc[UR36][R8.64+0x8], RZ ;  /* 0x000008ff08007985 */ /* 0x0005e2000c101924 */
[----:B------:R-:W-:-:S03]  /*1090*/  IMAD.WIDE.U32 R4, R13, 0x4, R16 ;  /* 0x000000040d047825 */ /* 0x000fc600078e0010 */
        /* <DEDUP_REMOVED lines=28> */
[----:B------:R2:W-:Y:S01]  /*1260*/  ST.E desc[UR36][R4.64+0x1c], RZ ;  /* 0x00001cff04007985 */ /* 0x0005e2000c101924 */
[----:B------:R-:W-:Y:S05]  /*1270*/  @P0 BRA `(.L_x_10) ;  /* 0xfffffff400a00947 */ /* 0x000fea000383ffff */
[----:B------:R-:W-:Y:S05]  /*1280*/  BSYNC.RECONVERGENT B0 ;  /* 0x0000000000007941 */ /* 0x000fea0003800200 */
.L_x_9:
[----:B--2---:R-:W1:Y:S01]  /*1290*/  LDC R6, c[0x0][0x398] ;  /* 0x0000e600ff067b82 */ /* 0x004e620000000800 */
[----:B------:R-:W2:Y:S01]  /*12a0*/  S2R R2, SR_TID.X ;  /* 0x0000000000027919 */ /* 0x000ea20000002100 */
[----:B-1----:R-:W-:-:S13]  /*12b0*/  ISETP.GE.AND P0, PT, R6, 0x1, PT ;  /* 0x000000010600780c */ /* 0x002fda0003f06270 */
[----:B--2---:R-:W-:Y:S05]  /*12c0*/  @!P0 BRA `(.L_x_11) ;  /* 0x0000000400148947 */ /* 0x004fea0003800000 */
[C---:B------:R-:W-:Y:S01]  /*12d0*/  ISETP.GE.U32.AND P0, PT, R6.reuse, 0x10, PT ;  /* 0x000000100600780c */ /* 0x040fe20003f06070 */
[----:B------:R-:W-:Y:S01]  /*12e0*/  IMAD.MOV.U32 R3, RZ, RZ, RZ ;  /* 0x000000ffff037224 */ /* 0x000fe200078e00ff */
[----:B------:R-:W-:-:S04]  /*12f0*/  LOP3.LUT R8, R6, 0xf, RZ, 0xc0, !PT ;  /* 0x0000000f06087812 */ /* 0x000fc800078ec0ff */
[----:B------:R-:W-:-:S07]  /*1300*/  ISETP.NE.AND P1, PT, R8, RZ, PT ;  /* 0x000000ff0800720c */ /* 0x000fce0003f25270 */
[----:B------:R-:W-:Y:S06]  /*1310*/  @!P0 BRA `(.L_x_12) ;  /* 0x0000000000648947 */ /* 0x000fec0003800000 */
[----:B------:R-:W-:Y:S01]  /*1320*/  HFMA2 R0, -RZ, RZ, 0, 0 ;  /* 0x00000000ff007431 */ /* 0x000fe200000001ff */
[----:B------:R-:W-:Y:S01]  /*1330*/  BSSY.RECONVERGENT B0, `(.L_x_12) ;  /* 0x0000017000007945 */ /* 0x000fe20003800200 */
[----:B------:R-:W-:Y:S01]  /*1340*/  LOP3.LUT R3, R6, 0x7ffffff0, RZ, 0xc0, !PT ;  /* 0x7ffffff006037812 */ /* 0x000fe200078ec0ff */
[----:B------:R-:W-:-:S07]  /*1350*/  IMAD.MOV.U32 R7, RZ, RZ, 0x3f800000 ;  /* 0x3f800000ff077424 */ /* 0x000fce00078e00ff */
.L_x_13:
[----:B-1----:R-:W-:-:S04]  /*1360*/  IMAD.WIDE.U32 R4, R0, 0x4, R18 ;  /* 0x0000000400047825 */ /* 0x002fc800078e0012 */
[----:B------:R-:W-:Y:S01]  /*1370*/  VIADD R0, R0, 0x10 ;  /* 0x0000001000007836 */ /* 0x000fe20000000000 */
[----:B------:R1:W-:Y:S04]  /*1380*/  ST.E desc[UR36][R4.64], R7 ;  /* 0x0000000704007985 */ /* 0x0003e8000c101924 */
[----:B------:R1:W-:Y:S01]  /*1390*/  ST.E desc[UR36][R4.64+0x4], R7 ;  /* 0x0000040704007985 */ /* 0x0003e2000c101924 */
[----:B------:R-:W-:-:S03]  /*13a0*/  ISETP.NE.AND P0, PT, R0, R3, PT ;  /* 0x000000030000720c */ /* 0x000fc60003f05270 */
[----:B------:R1:W-:Y:S04]  /*13b0*/  ST.E desc[UR36][R4.64+0x8], R7 ;  /* 0x0000080704007985 */ /* 0x0003e8000c101924 */
        /* <DEDUP_REMOVED lines=12> */
[----:B------:R1:W-:Y:S01]  /*1480*/  ST.E desc[UR36][R4.64+0x3c], R7 ;  /* 0x00003c0704007985 */ /* 0x0003e2000c101924 */
[----:B------:R-:W-:Y:S05]  /*1490*/  @P0 BRA `(.L_x_13) ;  /* 0xfffffffc00b00947 */ /* 0x000fea000383ffff */
[----:B------:R-:W-:Y:S05]  /*14a0*/  BSYNC.RECONVERGENT B0 ;  /* 0x0000000000007941 */ /* 0x000fea0003800200 */
.L_x_12:
[----:B------:R-:W-:Y:S04]  /*14b0*/  BSSY.RECONVERGENT B0, `(.L_x_11) ;  /* 0x0000026000007945 */ /* 0x000fe80003800200 */
[----:B------:R-:W-:Y:S05]  /*14c0*/  @!P1 BRA `(.L_x_14) ;  /* 0x0000000000909947 */ /* 0x000fea0003800000 */
[----:B------:R-:W-:Y:S02]  /*14d0*/  ISETP.GE.U32.AND P0, PT, R8, 0x8, PT ;  /* 0x000000080800780c */ /* 0x000fe40003f06070 */
[----:B------:R-:W-:-:S04]  /*14e0*/  LOP3.LUT R9, R6, 0x7, RZ, 0xc0, !PT ;  /* 0x0000000706097812 */ /* 0x000fc800078ec0ff */
[----:B------:R-:W-:-:S07]  /*14f0*/  ISETP.NE.AND P1, PT, R9, RZ, PT ;  /* 0x000000ff0900720c */ /* 0x000fce0003f25270 */
[----:B------:R-:W-:Y:S06]  /*1500*/  @!P0 BRA `(.L_x_15) ;  /* 0x00000000002c8947 */ /* 0x000fec0003800000 */
[----:B-1----:R-:W-:Y:S01]  /*1510*/  MOV R7, 0x3f800000 ;  /* 0x3f80000000077802 */ /* 0x002fe20000000f00 */
[----:B------:R-:W-:-:S04]  /*1520*/  IMAD.WIDE.U32 R4, R3, 0x4, R18 ;  /* 0x0000000403047825 */ /* 0x000fc800078e0012 */
[----:B------:R-:W-:Y:S01]  /*1530*/  VIADD R3, R3, 0x8 ;  /* 0x0000000803037836 */ /* 0x000fe20000000000 */
[----:B------:R2:W-:Y:S04]  /*1540*/  ST.E desc[UR36][R4.64], R7 ;  /* 0x0000000704007985 */ /* 0x0005e8000c101924 */
[----:B------:R2:W-:Y:S04]  /*1550*/  ST.E desc[UR36][R4.64+0x4], R7 ;  /* 0x0000040704007985 */ /* 0x0005e8000c101924 */
[----:B------:R2:W-:Y:S04]  /*1560*/  ST.E desc[UR36][R4.64+0x8], R7 ;  /* 0x0000080704007985 */ /* 0x0005e8000c101924 */
[----:B------:R2:W-:Y:S04]  /*1570*/  ST.E desc[UR36][R4.64+0xc], R7 ;  /* 0x00000c0704007985 */ /* 0x0005e8000c101924 */
[----:B------:R2:W-:Y:S04]  /*1580*/  ST.E desc[UR36][R4.64+0x10], R7 ;  /* 0x0000100704007985 */ /* 0x0005e8000c101924 */
[----:B------:R2:W-:Y:S04]  /*1590*/  ST.E desc[UR36][R4.64+0x14], R7 ;  /* 0x0000140704007985 */ /* 0x0005e8000c101924 */
[----:B------:R2:W-:Y:S04]  /*15a0*/  ST.E desc[UR36][R4.64+0x18], R7 ;  /* 0x0000180704007985 */ /* 0x0005e8000c101924 */
[----:B------:R2:W-:Y:S02]  /*15b0*/  ST.E desc[UR36][R4.64+0x1c], R7 ;  /* 0x00001c0704007985 */ /* 0x0005e4000c101924 */
.L_x_15:
[----:B------:R-:W-:Y:S05]  /*15c0*/  @!P1 BRA `(.L_x_14) ;  /* 0x0000000000509947 */ /* 0x000fea0003800000 */
[----:B------:R-:W-:Y:S02]  /*15d0*/  ISETP.GE.U32.AND P0, PT, R9, 0x4, PT ;  /* 0x000000040900780c */ /* 0x000fe40003f06070 */
[----:B------:R-:W-:-:S04]  /*15e0*/  LOP3.LUT R0, R6, 0x3, RZ, 0xc0, !PT ;  /* 0x0000000306007812 */ /* 0x000fc800078ec0ff */
[----:B------:R-:W-:-:S07]  /*15f0*/  ISETP.NE.AND P1, PT, R0, RZ, PT ;  /* 0x000000ff0000720c */ /* 0x000fce0003f25270 */
[----:B------:R-:W-:Y:S06]  /*1600*/  @!P0 BRA `(.L_x_16) ;  /* 0x00000000001c8947 */ /* 0x000fec0003800000 */
[----:B-12---:R-:W-:Y:S02]  /*1610*/  IMAD.MOV.U32 R7, RZ, RZ, 0x3f800000 ;  /* 0x3f800000ff077424 */ /* 0x006fe400078e00ff */
[C---:B------:R-:W-:Y:S01]  /*1620*/  IMAD.WIDE.U32 R4, R3.reuse, 0x4, R18 ;  /* 0x0000000403047825 */ /* 0x040fe200078e0012 */
[----:B------:R-:W-:-:S04]  /*1630*/  IADD3 R3, PT, PT, R3, 0x4, RZ ;  /* 0x0000000403037810 */ /* 0x000fc80007ffe0ff */
[----:B------:R3:W-:Y:S04]  /*1640*/  ST.E desc[UR36][R4.64], R7 ;  /* 0x0000000704007985 */ /* 0x0007e8000c101924 */
[----:B------:R3:W-:Y:S04]  /*1650*/  ST.E desc[UR36][R4.64+0x4], R7 ;  /* 0x0000040704007985 */ /* 0x0007e8000c101924 */
[----:B------:R3:W-:Y:S04]  /*1660*/  ST.E desc[UR36][R4.64+0x8], R7 ;  /* 0x0000080704007985 */ /* 0x0007e8000c101924 */
[----:B------:R3:W-:Y:S02]  /*1670*/  ST.E desc[UR36][R4.64+0xc], R7 ;  /* 0x00000c0704007985 */ /* 0x0007e4000c101924 */
.L_x_16:
[----:B------:R-:W-:Y:S05]  /*1680*/  @!P1 BRA `(.L_x_14) ;  /* 0x0000000000209947 */ /* 0x000fea0003800000 */
[----:B-123--:R-:W-:Y:S02]  /*1690*/  IMAD.MOV.U32 R7, RZ, RZ, RZ ;  /* 0x000000ffff077224 */ /* 0x00efe400078e00ff */
[----:B------:R-:W-:-:S07]  /*16a0*/  IMAD.MOV.U32 R9, RZ, RZ, 0x3f800000 ;  /* 0x3f800000ff097424 */ /* 0x000fce00078e00ff */
.L_x_17:
[----:B------:R-:W-:Y:S01]  /*16b0*/  IMAD.WIDE.U32 R4, R3, 0x4, R18 ;  /* 0x0000000403047825 */ /* 0x000fe200078e0012 */
[----:B------:R-:W-:-:S03]  /*16c0*/  IADD3 R7, PT, PT, R7, 0x1, RZ ;  /* 0x0000000107077810 */ /* 0x000fc60007ffe0ff */
[----:B------:R-:W-:Y:S01]  /*16d0*/  VIADD R3, R3, 0x1 ;  /* 0x0000000103037836 */ /* 0x000fe20000000000 */
[----:B------:R4:W-:Y:S01]  /*16e0*/  ST.E desc[UR36][R4.64], R9 ;  /* 0x0000000904007985 */ /* 0x0009e2000c101924 */
[----:B------:R-:W-:-:S13]  /*16f0*/  ISETP.NE.AND P0, PT, R7, R0, PT ;  /* 0x000000000700720c */ /* 0x000fda0003f05270 */
[----:B----4-:R-:W-:Y:S05]  /*1700*/  @P0 BRA `(.L_x_17) ;  /* 0xfffffffc00e80947 */ /* 0x010fea000383ffff */
.L_x_14:
[----:B------:R-:W-:Y:S05]  /*1710*/  BSYNC.RECONVERGENT B0 ;  /* 0x0000000000007941 */ /* 0x000fea0003800200 */
.L_x_11:
[----:B------:R-:W4:Y:S01]  /*1720*/  LDC R42, c[0x0][0x388] ;  /* 0x0000e200ff2a7b82 */ /* 0x000f220000000800 */
[----:B------:R-:W-:Y:S01]  /*1730*/  MOV R0, 0x0 ;  /* 0x0000000000007802 */ /* 0x000fe20000000f00 */
[----:B------:R-:W-:-:S05]  /*1740*/  IMAD R24, R29, R28, R2 ;  /* 0x0000001c1d187224 */ /* 0x000fca00078e0202 */
[----:B------:R-:W-:Y:S01]  /*1750*/  SHF.R.S32.HI R25, RZ, 0x1f, R24 ;  /* 0x0000001fff197819 */ /* 0x000fe20000011418 */
[----:B-123--:R1:W2:Y:S01]  /*1760*/  LDC.64 R6, c[0x4][R0] ;  /* 0x0100000000067b82 */ /* 0x00e2a20000000a00 */
[----:B----4-:R-:W-:-:S04]  /*1770*/  IMAD.WIDE R42, R42, 0x8, RZ ;  /* 0x000000082a2a7825 */ /* 0x010fc800078e02ff */
[----:B------:R-:W-:Y:S01]  /*1780*/  IMAD.MOV.U32 R4, RZ, RZ, R42 ;  /* 0x000000ffff047224 */ /* 0x000fe200078e002a */
[----:B-1----:R-:W-:-:S07]  /*1790*/  MOV R5, R43 ;  /* 0x0000002b00057202 */ /* 0x002fce0000000f00 */
[----:B------:R-:W-:-:S07]  /*17a0*/  LEPC R20, `(.L_x_18) ;  /* 0x000000001014794e */ /* 0x000fce0000000000 */
[----:B0-2---:R-:W-:Y:S05]  /*17b0*/  CALL.ABS.NOINC R6 ;  /* 0x0000000006007343 */ /* 0x005fea0003c00000 */
.L_x_18:
[----:B------:R-:W0:Y:S02]  /*17c0*/  LDC R31, c[0x0][0x388] ;  /* 0x0000e200ff1f7b82 */ /* 0x000e240000000800 */
[----:B0-----:R-:W-:Y:S02]  /*17d0*/  ISETP.NE.AND P0, PT, R31, RZ, PT ;  /* 0x000000ff1f00720c */ /* 0x001fe40003f05270 */
[----:B------:R-:W-:-:S11]  /*17e0*/  SHF.R.S32.HI R31, RZ, 0x1f, R31 ;  /* 0x0000001fff1f7819 */ /* 0x000fd6000001141f */
[----:B------:R-:W-:Y:S05]  /*17f0*/  @!P0 BRA `(.L_x_19) ;  /* 0x00000004006c8947 */ /* 0x000fea0003800000 */
[----:B------:R-:W-:Y:S01]  /*1800*/  BSSY.RECONVERGENT B0, `(.L_x_19) ;  /* 0x000005a000007945 */ /* 0x000fe20003800200 */
[----:B------:R-:W-:-:S07]  /*1810*/  CS2R R6, SRZ ;  /* 0x0000000000067805 */ /* 0x000fce000001ff00 */
.L_x_26:
[----:B0-----:R-:W0:Y:S01]  /*1820*/  LDCU.64 UR4, c[0x0][0x390] ;  /* 0x00007200ff0477ac */ /* 0x001e220008000a00 */
[C---:B------:R-:W-:Y:S01]  /*1830*/  IMAD.SHL.U32 R3, R7.reuse, 0x8, RZ ;  /* 0x0000000807037824 */ /* 0x040fe200078e00ff */
[----:B------:R-:W-:-:S04]  /*1840*/  SHF.L.U64.HI R0, R7, 0x3, R6 ;  /* 0x0000000307007819 */ /* 0x000fc80000010206 */
[----:B0-----:R-:W-:Y:S01]  /*1850*/  IADD3 R10, P0, PT, R3, UR4, RZ ;  /* 0x00000004030a7c10 */ /* 0x001fe2000ff1e0ff */
[----:B------:R-:W0:Y:S03]  /*1860*/  LDCU UR4, c[0x0][0x388] ;  /* 0x00007100ff0477ac */ /* 0x000e260008000800 */
[----:B------:R-:W-:-:S05]  /*1870*/  IADD3.X R11, PT, PT, R0, UR5, RZ, P0, !PT ;  /* 0x00000005000b7c10 */ /* 0x000fca00087fe4ff */
[----:B------:R-:W2:Y:S01]  /*1880*/  LDG.E.64 R8, desc[UR36][R10.64] ;  /* 0x000000240a087981 */ /* 0x000ea2000c1e1b00 */
[----:B------:R-:W-:Y:S01]  /*1890*/  IADD3 R7, P0, PT, R7, 0x1, RZ ;  /* 0x0000000107077810 */ /* 0x000fe20007f1e0ff */
[----:B------:R-:W-:Y:S04]  /*18a0*/  BSSY.RECONVERGENT B1, `(.L_x_20) ;  /* 0x0000030000017945 */ /* 0x000fe80003800200 */
[----:B------:R-:W-:Y:S01]  /*18b0*/  IMAD.X R6, RZ, RZ, R6, P0 ;  /* 0x000000ffff067224 */ /* 0x000fe200000e0606 */
[----:B0-----:R-:W-:-:S04]  /*18c0*/  ISETP.NE.U32.AND P0, PT, R7, UR4, PT ;  /* 0x0000000407007c0c */ /* 0x001fc8000bf05070 */
[----:B------:R-:W-:Y:S02]  /*18d0*/  ISETP.NE.AND.EX P0, PT, R6, R31, PT, P0 ;  /* 0x0000001f0600720c */ /* 0x000fe40003f05300 */
[----:B--2---:R-:W-:-:S04]  /*18e0*/  LOP3.LUT R12, R25, R9, RZ, 0xfc, !PT ;  /* 0x00000009190c7212 */ /* 0x004fc800078efcff */
[----:B------:R-:W-:-:S13]  /*18f0*/  ISETP.NE.U32.AND P1, PT, R12, RZ, PT ;  /* 0x000000ff0c00720c */ /* 0x000fda0003f25070 */
[----:B------:R-:W-:Y:S05]  /*1900*/  @P1 BRA `(.L_x_21) ;  /* 0x0000000000601947 */ /* 0x000fea0003800000 */
[----:B------:R-:W0:Y:S01]  /*1910*/  I2F.U32.RP R9, R8 ;  /* 0x0000000800097306 */ /* 0x000e220000209000 */
[----:B------:R-:W-:Y:S01]  /*1920*/  IMAD.MOV R15, RZ, RZ, -R8 ;  /* 0x000000ffff0f7224 */ /* 0x000fe200078e0a08 */
[----:B------:R-:W-:Y:S02]  /*1930*/  ISETP.NE.U32.AND P3, PT, R8, RZ, PT ;  /* 0x000000ff0800720c */ /* 0x000fe40003f65070 */
[----:B------:R-:W-:-:S04]  /*1940*/  MOV R25, RZ ;  /* 0x000000ff00197202 */ /* 0x000fc80000000f00 */
[----:B0-----:R-:W0:Y:S02]  /*1950*/  MUFU.RCP R9, R9 ;  /* 0x0000000900097308 */ /* 0x001e240000001000 */
[----:B0-----:R-:W-:-:S06]  /*1960*/  IADD3 R12, PT, PT, R9, 0xffffffe, RZ ;  /* 0x0ffffffe090c7810 */ /* 0x001fcc0007ffe0ff */
[----:B------:R0:W1:Y:S02]  /*1970*/  F2I.FTZ.U32.TRUNC.NTZ R13, R12 ;  /* 0x0000000c000d7305 */ /* 0x000064000021f000 */
[----:B0-----:R-:W-:Y:S02]  /*1980*/  IMAD.MOV.U32 R12, RZ, RZ, RZ ;  /* 0x000000ffff0c7224 */ /* 0x001fe400078e00ff */
[----:B-1----:R-:W-:-:S04]  /*1990*/  IMAD R15, R15, R13, RZ ;  /* 0x0000000d0f0f7224 */ /* 0x002fc800078e02ff */
[----:B------:R-:W-:-:S06]  /*19a0*/  IMAD.HI.U32 R13, R13, R15, R12 ;  /* 0x0000000f0d0d7227 */ /* 0x000fcc00078e000c */
[----:B------:R-:W-:-:S05]  /*19b0*/  IMAD.HI.U32 R13, R13, R24, RZ ;  /* 0x000000180d0d7227 */ /* 0x000fca00078e00ff */
[----:B------:R-:W-:-:S05]  /*19c0*/  IADD3 R15, PT, PT, -R13, RZ, RZ ;  /* 0x000000ff0d0f7210 */ /* 0x000fca0007ffe1ff */
[----:B------:R-:W-:-:S05]  /*19d0*/  IMAD R15, R8, R15, R24 ;  /* 0x0000000f080f7224 */ /* 0x000fca00078e0218 */
[----:B------:R-:W-:-:S13]  /*19e0*/  ISETP.GE.U32.AND P1, PT, R15, R8, PT ;  /* 0x000000080f00720c */ /* 0x000fda0003f26070 */
[----:B------:R-:W-:Y:S02]  /*19f0*/  @P1 IMAD.IADD R15, R15, 0x1, -R8 ;  /* 0x000000010f0f1824 */ /* 0x000fe400078e0a08 */
[----:B------:R-:W-:-:S03]  /*1a00*/  @P1 VIADD R13, R13, 0x1 ;  /* 0x000000010d0d1836 */ /* 0x000fc60000000000 */
[----:B------:R-:W-:Y:S01]  /*1a10*/  ISETP.GE.U32.AND P2, PT, R15, R8, PT ;  /* 0x000000080f00720c */ /* 0x000fe20003f46070 */
[----:B------:R-:W-:-:S12]  /*1a20*/  HFMA2 R15, -RZ, RZ, 0, 0 ;  /* 0x00000000ff0f7431 */ /* 0x000fd800000001ff */
[----:B------:R-:W-:Y:S02]  /*1a30*/  @P2 IADD3 R13, PT, PT, R13, 0x1, RZ ;  /* 0x000000010d0d2810 */ /* 0x000fe40007ffe0ff */
[----:B------:R-:W-:-:S05]  /*1a40*/  @!P3 LOP3.LUT R13, RZ, R8, RZ, 0x33, !PT ;  /* 0x00000008ff0db212 */ /* 0x000fca00078e33ff */
[----:B------:R-:W-:-:S04]  /*1a50*/  IMAD.MOV R9, RZ, RZ, -R13 ;  /* 0x000000ffff097224 */ /* 0x000fc800078e0a0d */
[----:B------:R-:W-:Y:S02]  /*1a60*/  IMAD R14, R8, R9, R24 ;  /* 0x00000009080e7224 */ /* 0x000fe400078e0218 */
[----:B------:R-:W-:Y:S01]  /*1a70*/  IMAD.MOV.U32 R24, RZ, RZ, R13 ;  /* 0x000000ffff187224 */ /* 0x000fe200078e000d */
[----:B------:R-:W-:Y:S06]  /*1a80*/  BRA `(.L_x_22) ;  /* 0x0000000000447947 */ /* 0x000fec0003800000 */
.L_x_21:
[----:B------:R-:W-:Y:S01]  /*1a90*/  IMAD.MOV.U32 R15, RZ, RZ, R24 ;  /* 0x000000ffff0f7224 */ /* 0x000fe200078e0018 */
[----:B------:R-:W-:Y:S01]  /*1aa0*/  MOV R21, R25 ;  /* 0x0000001900157202 */ /* 0x000fe20000000f00 */
[----:B------:R-:W-:Y:S01]  /*1ab0*/  IMAD.MOV.U32 R20, RZ, RZ, R8 ;  /* 0x000000ffff147224 */ /* 0x000fe200078e0008 */
[----:B------:R-:W-:Y:S02]  /*1ac0*/  MOV R13, R9 ;  /* 0x00000009000d7202 */ /* 0x000fe40000000f00 */
[----:B------:R-:W-:-:S07]  /*1ad0*/  MOV R14, 0x1af0 ;  /* 0x00001af0000e7802 */ /* 0x000fce0000000f00 */
[----:B------:R-:W-:Y:S05]  /*1ae0*/  CALL.REL.NOINC `($__internal_0_$__cuda_sm20_div_u64) ;  /* 0x0000003c00547944 */ /* 0x000fea0003c00000 */
[----:B------:R-:W-:Y:S01]  /*1af0*/  IADD3 R21, P1, PT, RZ, -R44, RZ ;  /* 0x8000002cff157210 */ /* 0x000fe20007f3e0ff */
[----:B------:R-:W-:Y:S01]  /*1b00*/  IMAD.MOV.U32 R13, RZ, RZ, R25 ;  /* 0x000000ffff0d7224 */ /* 0x000fe200078e0019 */
[----:B------:R-:W-:Y:S01]  /*1b10*/  MOV R12, R24 ;  /* 0x00000018000c7202 */ /* 0x000fe20000000f00 */
[--C-:B------:R-:W-:Y:S01]  /*1b20*/  IMAD.MOV.U32 R25, RZ, RZ, R45.reuse ;  /* 0x000000ffff197224 */ /* 0x100fe200078e002d */
[----:B------:R-:W-:Y:S01]  /*1b30*/  MOV R24, R44 ;  /* 0x0000002c00187202 */ /* 0x000fe20000000f00 */
[----:B------:R-:W-:Y:S02]  /*1b40*/  IMAD.X R15, RZ, RZ, ~R45, P1 ;  /* 0x000000ffff0f7224 */ /* 0x000fe400008e0e2d */
[----:B------:R-:W-:-:S04]  /*1b50*/  IMAD.WIDE.U32 R12, R8, R21, R12 ;  /* 0x00000015080c7225 */ /* 0x000fc800078e000c */
[----:B------:R-:W-:Y:S01]  /*1b60*/  IMAD R15, R15, R8, RZ ;  /* 0x000000080f0f7224 */ /* 0x000fe200078e02ff */
[----:B------:R-:W-:-:S03]  /*1b70*/  MOV R14, R12 ;  /* 0x0000000c000e7202 */ /* 0x000fc60000000f00 */
[----:B------:R-:W-:-:S04]  /*1b80*/  IMAD R15, R9, R21, R15 ;  /* 0x00000015090f7224 */ /* 0x000fc800078e020f */
[----:B------:R-:W-:-:S07]  /*1b90*/  IMAD.IADD R15, R13, 0x1, R15 ;  /* 0x000000010d0f7824 */ /* 0x000fce00078e020f */
.L_x_22:
[----:B------:R-:W-:Y:S05]  /*1ba0*/  BSYNC.RECONVERGENT B1 ;  /* 0x0000000000017941 */ /* 0x000fea0003800200 */
.L_x_20:
[----:B------:R-:W-:Y:S02]  /*1bb0*/  IADD3 R20, P1, PT, R3, R4, RZ ;  /* 0x0000000403147210 */ /* 0x000fe40007f3e0ff */
[----:B------:R-:W-:Y:S02]  /*1bc0*/  IADD3 R8, P2, PT, R26, R3, RZ ;  /* 0x000000031a087210 */ /* 0x000fe40007f5e0ff */
[----:B------:R-:W-:-:S03]  /*1bd0*/  IADD3.X R21, PT, PT, R0, R5, RZ, P1, !PT ;  /* 0x0000000500157210 */ /* 0x000fc60000ffe4ff */
[----:B------:R-:W-:Y:S02]  /*1be0*/  IMAD.X R9, R27, 0x1, R0, P2 ;  /* 0x000000011b097824 */ /* 0x000fe400010e0600 */
[----:B------:R0:W-:Y:S04]  /*1bf0*/  ST.E.64 desc[UR36][R20.64], R14 ;  /* 0x0000000e14007985 */ /* 0x0001e8000c101b24 */
[----:B------:R-:W2:Y:S02]  /*1c00*/  LD.E.64 R12, desc[UR36][R8.64] ;  /* 0x00000024080c7980 */ /* 0x000ea4000c101b00 */
[----:B--2---:R-:W-:-:S04]  /*1c10*/  IADD3 R22, P1, PT, R12, R14, RZ ;  /* 0x0000000e0c167210 */ /* 0x004fc80007f3e0ff */
[----:B------:R-:W-:-:S05]  /*1c20*/  IADD3.X R23, PT, PT, R13, R15, RZ, P1, !PT ;  /* 0x0000000f0d177210 */ /* 0x000fca0000ffe4ff */
[----:B------:R0:W-:Y:S04]  /*1c30*/  ST.E.64 desc[UR36][R8.64], R22 ;  /* 0x0000001608007985 */ /* 0x0001e8000c101b24 */
[----:B------:R-:W2:Y:S01]  /*1c40*/  LDG.E.64 R32, desc[UR36][R10.64] ;  /* 0x000000240a207981 */ /* 0x000ea2000c1e1b00 */
[----:B------:R-:W-:Y:S01]  /*1c50*/  BSSY.RECONVERGENT B1, `(.L_x_23) ;  /* 0x0000013000017945 */ /* 0x000fe20003800200 */
[----:B--2---:R-:W-:-:S04]  /*1c60*/  ISETP.GE.U32.AND P1, PT, R22, R32, PT ;  /* 0x000000201600720c */ /* 0x004fc80003f26070 */
[----:B------:R-:W-:-:S13]  /*1c70*/  ISETP.GE.U32.AND.EX P1, PT, R23, R33, PT, P1 ;  /* 0x000000211700720c */ /* 0x000fda0003f26110 */
[----:B0-----:R-:W-:Y:S05]  /*1c80*/  @!P1 BRA `(.L_x_24) ;  /* 0x00000000003c9947 */ /* 0x001fea0003800000 */
[----:B------:R0:W5:Y:S01]  /*1c90*/  LD.E.64 R12, desc[UR36][R8.64+0x8] ;  /* 0x00000824080c7980 */ /* 0x000162000c101b00 */
[----:B------:R-:W-:Y:S01]  /*1ca0*/  IMAD.MOV.U32 R14, RZ, RZ, R22 ;  /* 0x000000ffff0e7224 */ /* 0x000fe200078e0016 */
[----:B------:R-:W-:Y:S01]  /*1cb0*/  MOV R15, R23 ;  /* 0x00000017000f7202 */ /* 0x000fe20000000f00 */
[----:B------:R-:W-:Y:S01]  /*1cc0*/  IMAD.MOV.U32 R20, RZ, RZ, R32 ;  /* 0x000000ffff147224 */ /* 0x000fe200078e0020 */
[----:B------:R-:W-:-:S07]  /*1cd0*/  MOV R21, R33 ;  /* 0x0000002100157202 */ /* 0x000fce0000000f00 */
.L_x_25:
[----:B-----5:R-:W-:Y:S02]  /*1ce0*/  IADD3 R12, P2, PT, R12, 0x1, RZ ;  /* 0x000000010c0c7810 */ /* 0x020fe40007f5e0ff */
[----:B------:R-:W-:-:S03]  /*1cf0*/  IADD3 R14, P1, PT, R14, -R20, RZ ;  /* 0x800000140e0e7210 */ /* 0x000fc60007f3e0ff */
[----:B------:R-:W-:Y:S01]  /*1d00*/  IMAD.X R13, RZ, RZ, R13, P2 ;  /* 0x000000ffff0d7224 */ /* 0x000fe200010e060d */
[----:B------:R-:W-:-:S04]  /*1d10*/  IADD3.X R15, PT, PT, R15, ~R21, RZ, P1, !PT ;  /* 0x800000150f0f7210 */ /* 0x000fc80000ffe4ff */
[----:B------:R1:W-:Y:S04]  /*1d20*/  ST.E.64 desc[UR36][R8.64+0x8], R12 ;  /* 0x0000080c08007985 */ /* 0x0003e8000c101b24 */
[----:B------:R1:W-:Y:S04]  /*1d30*/  ST.E.64 desc[UR36][R8.64], R14 ;  /* 0x0000000e08007985 */ /* 0x0003e8000c101b24 */
[----:B------:R-:W2:Y:S02]  /*1d40*/  LDG.E.64 R20, desc[UR36][R10.64] ;  /* 0x000000240a147981 */ /* 0x000ea4000c1e1b00 */
[----:B--2---:R-:W-:-:S04]  /*1d50*/  ISETP.GE.U32.AND P1, PT, R14, R20, PT ;  /* 0x000000140e00720c */ /* 0x004fc80003f26070 */
[----:B------:R-:W-:-:S13]  /*1d60*/  ISETP.GE.U32.AND.EX P1, PT, R15, R21, PT, P1 ;  /* 0x000000150f00720c */ /* 0x000fda0003f26110 */
[----:B-1----:R-:W-:Y:S05]  /*1d70*/  @P1 BRA `(.L_x_25) ;  /* 0xfffffffc00d81947 */ /* 0x002fea000383ffff */
.L_x_24:
[----:B------:R-:W-:Y:S05]  /*1d80*/  BSYNC.RECONVERGENT B1 ;  /* 0x0000000000017941 */ /* 0x000fea0003800200 */
.L_x_23:
[----:B------:R-:W-:Y:S05]  /*1d90*/  @P0 BRA `(.L_x_26) ;  /* 0xfffffff800a00947 */ /* 0x000fea000383ffff */
[----:B------:R-:W-:Y:S05]  /*1da0*/  BSYNC.RECONVERGENT B0 ;  /* 0x0000000000007941 */ /* 0x000fea0003800200 */
.L_x_19:
[----:B------:R-:W1:Y:S02]  /*1db0*/  LDC R3, c[0x0][0x388] ;  /* 0x0000e200ff037b82 */ /* 0x000e640000000800 */
[----:B-1----:R-:W-:-:S04]  /*1dc0*/  LEA R22, P0, R3, R26, 0x3 ;  /* 0x0000001a03167211 */ /* 0x002fc800078018ff */
[----:B------:R-:W-:-:S05]  /*1dd0*/  LEA.HI.X R23, R3, R27, R31, 0x3, P0 ;  /* 0x0000001b03177211 */ /* 0x000fca00000f1c1f */
[----:B------:R-:W0:Y:S01]  /*1de0*/  LD.E.64 R10, desc[UR36][R22.64] ;  /* 0x00000024160a7980 */ /* 0x000e22000c101b00 */
[----:B------:R-:W-:Y:S02]  /*1df0*/  ISETP.NE.U32.AND P0, PT, R24, RZ, PT ;  /* 0x000000ff1800720c */ /* 0x000fe40003f05070 */
[----:B------:R-:W-:Y:S02]  /*1e00*/  MOV R0, 0x8 ;  /* 0x0000000800007802 */ /* 0x000fe40000000f00 */
[----:B------:R-:W-:Y:S02]  /*1e10*/  ISETP.NE.AND.EX P0, PT, R25, RZ, PT, P0 ;  /* 0x000000ff1900720c */ /* 0x000fe40003f05300 */
[----:B------:R1:W2:Y:S11]  /*1e20*/  LDC.64 R6, c[0x4][R0] ;  /* 0x0100000000067b82 */ /* 0x0002b60000000a00 */
[----:B0-----:R-:W-:-:S04]  /*1e30*/  @P0 IADD3 R8, P1, PT, R10, R24, RZ ;  /* 0x000000180a080210 */ /* 0x001fc80007f3e0ff */
[----:B------:R-:W-:Y:S01]  /*1e40*/  @P0 ISETP.NE.U32.AND P2, PT, R8, RZ, PT ;  /* 0x000000ff0800020c */ /* 0x000fe20003f45070 */
[----:B------:R-:W-:Y:S01]  /*1e50*/  @P0 IMAD.X R9, R11, 0x1, R25, P1 ;  /* 0x000000010b090824 */ /* 0x000fe200008e0619 */
[----:B------:R-:W-:-:S04]  /*1e60*/  @!P0 ISETP.NE.U32.AND P1, PT, R10, RZ, PT ;  /* 0x000000ff0a00820c */ /* 0x000fc80003f25070 */
[----:B------:R1:W-:Y:S01]  /*1e70*/  @P0 ST.E.64 desc[UR36][R22.64], R8 ;  /* 0x0000000816000985 */ /* 0x0003e2000c101b24 */
[----:B------:R-:W-:Y:S02]  /*1e80*/  @!P0 ISETP.NE.AND.EX P3, PT, R11, RZ, PT, P1 ;  /* 0x000000ff0b00820c */ /* 0x000fe40003f65310 */
[----:B------:R-:W-:-:S04]  /*1e90*/  @P0 ISETP.NE.AND.EX P3, PT, R9, RZ, PT, P2 ;  /* 0x000000ff0900020c */ /* 0x000fc80003f65320 */
[----:B--2---:R-:W-:-:S09]  /*1ea0*/  P2R R24, PR, RZ, 0x8 ;  /* 0x00000008ff187803 */ /* 0x004fd20000000000 */
[----:B------:R-:W-:-:S07]  /*1eb0*/  LEPC R20, `(.L_x_27) ;  /* 0x000000001014794e */ /* 0x000fce0000000000 */
[----:B-1----:R-:W-:Y:S05]  /*1ec0*/  CALL.ABS.NOINC R6 ;  /* 0x0000000006007343 */ /* 0x002fea0003c00000 */
.L_x_27:
[----:B------:R-:W-:Y:S01]  /*1ed0*/  ISETP.NE.AND P6, PT, R24, RZ, PT ;  /* 0x000000ff1800720c */ /* 0x000fe20003fc5270 */
[----:B------:R-:W-:-:S12]  /*1ee0*/  BSSY.RECONVERGENT B6, `(.L_x_28) ;  /* 0x0000229000067945 */ /* 0x000fd80003800200 */
[----:B------:R-:W-:Y:S05]  /*1ef0*/  @P6 BRA `(.L_x_29) ;  /* 0x00000020009c6947 */ /* 0x000fea0003800000 */
[----:B------:R-:W0:Y:S01]  /*1f00*/  LDC R38, c[0x0][0x398] ;  /* 0x0000e600ff267b82 */ /* 0x000e220000000800 */
[----:B------:R-:W0:Y:S01]  /*1f10*/  LDCU UR5, c[0x0][0x388] ;  /* 0x00007100ff0577ac */ /* 0x000e220008000800 */
[----:B------:R-:W-:Y:S01]  /*1f20*/  HFMA2 R25, -RZ, RZ, 0, 0 ;  /* 0x00000000ff197431 */ /* 0x000fe200000001ff */
[----:B------:R-:W1:Y:S02]  /*1f30*/  LDCU UR4, c[0x0][0x370] ;  /* 0x00006e00ff0477ac */ /* 0x000e640008000800 */
[----:B-1----:R-:W-:Y:S01]  /*1f40*/  IMAD R24, R29, UR4, RZ ;  /* 0x000000041d187c24 */ /* 0x002fe2000f8e02ff */
[C---:B0-----:R-:W-:Y:S02]  /*1f50*/  VIMNMX R39, PT, PT, R38.reuse, UR5, PT ;  /* 0x0000000526277c48 */ /* 0x041fe4000bfe0100 */
[----:B------:R-:W-:Y:S02]  /*1f60*/  LOP3.LUT R30, R38, 0xf, RZ, 0xc0, !PT ;  /* 0x0000000f261e7812 */ /* 0x000fe400078ec0ff */
[----:B------:R-:W-:-:S02]  /*1f70*/  ISETP.GE.AND P0, PT, R39, 0x1, PT ;  /* 0x000000012700780c */ /* 0x000fc40003f06270 */
[C---:B------:R-:W-:Y:S02]  /*1f80*/  LOP3.LUT R32, R38.reuse, 0x7, RZ, 0xc0, !PT ;  /* 0x0000000726207812 */ /* 0x040fe400078ec0ff */
[C---:B------:R-:W-:Y:S02]  /*1f90*/  LOP3.LUT R33, R38.reuse, 0x3, RZ, 0xc0, !PT ;  /* 0x0000000326217812 */ /* 0x040fe400078ec0ff */
[C---:B------:R-:W-:Y:S02]  /*1fa0*/  LOP3.LUT R36, R38.reuse, 0x7ffffff8, RZ, 0xc0, !PT ;  /* 0x7ffffff826247812 */ /* 0x040fe400078ec0ff */
[----:B------:R-:W-:Y:S02]  /*1fb0*/  LOP3.LUT R37, R38, 0x7ffffff0, RZ, 0xc0, !PT ;  /* 0x7ffffff026257812 */ /* 0x000fe400078ec0ff */
[----:B------:R-:W-:Y:S02]  /*1fc0*/  P2R R0, PR, RZ, 0x1 ;  /* 0x00000001ff007803 */ /* 0x000fe40000000000 */
[----:B------:R-:W-:-:S07]  /*1fd0*/  SHF.R.S32.HI R38, RZ, 0x1f, R38 ;  /* 0x0000001fff267819 */ /* 0x000fce0000011426 */
.L_x_61:
[----:B------:R-:W-:-:S13]  /*1fe0*/  ISETP.GE.AND P0, PT, R39, 0x1, PT ;  /* 0x000000012700780c */ /* 0x000fda0003f06270 */
[----:B------:R-:W-:Y:S05]  /*1ff0*/  @!P0 BRA `(.L_x_30) ;  /* 0x0000000c00888947 */ /* 0x000fea0003800000 */
[----:B------:R-:W-:Y:S01]  /*2000*/  BSSY.RECONVERGENT B0, `(.L_x_30) ;  /* 0x00000e1000007945 */ /* 0x000fe20003800200 */
[----:B------:R-:W-:-:S07]  /*2010*/  IMAD.MOV.U32 R3, RZ, RZ, RZ ;  /* 0x000000ffff037224 */ /* 0x000fce00078e00ff */
.L_x_37:
[----:B0-----:R-:W0:Y:S01]  /*2020*/  LDC R21, c[0x0][0x398] ;  /* 0x0000e600ff157b82 */ /* 0x001e220000000800 */
[----:B-1----:R-:W1:Y:S01]  /*2030*/  LDCU UR4, c[0x0][0x388] ;  /* 0x00007100ff0477ac */ /* 0x002e620008000800 */
[----:B------:R-:W-:-:S04]  /*2040*/  IMAD.WIDE.U32 R4, R3, 0x8, R26 ;  /* 0x0000000803047825 */ /* 0x000fc800078e001a */
[----:B------:R-:W-:Y:S02]  /*2050*/  IMAD.MOV.U32 R35, RZ, RZ, RZ ;  /* 0x000000ffff237224 */ /* 0x000fe400078e00ff */
[----:B--2---:R-:W2:Y:S01]  /*2060*/  LDC.64 R6, c[0x0][0x380] ;  /* 0x0000e000ff067b82 */ /* 0x004ea20000000a00 */
[----:B0-----:R-:W-:Y:S01]  /*2070*/  ISETP.GE.U32.AND P1, PT, R21, 0x8, PT ;  /* 0x000000081500780c */ /* 0x001fe20003f26070 */
[C---:B--2---:R-:W-:Y:S01]  /*2080*/  IMAD.WIDE.U32 R6, R3.reuse, 0x18, R6 ;  /* 0x0000001803067825 */ /* 0x044fe200078e0006 */
[----:B------:R-:W-:-:S04]  /*2090*/  IADD3 R3, PT, PT, R3, 0x1, RZ ;  /* 0x0000000103037810 */ /* 0x000fc80007ffe0ff */
[----:B-1----:R-:W-:-:S07]  /*20a0*/  ISETP.NE.AND P0, PT, R3, UR4, PT ;  /* 0x0000000403007c0c */ /* 0x002fce000bf05270 */
[----:B---3--:R-:W-:Y:S06]  /*20b0*/  @!P1 BRA `(.L_x_31) ;  /* 0x0000000400a89947 */ /* 0x008fec0003800000 */
[----:B------:R-:W-:Y:S01]  /*20c0*/  BSSY.RECONVERGENT B1, `(.L_x_32) ;  /* 0x0000068000017945 */ /* 0x000fe20003800200 */
[----:B------:R-:W-:-:S07]  /*20d0*/  MOV R41, RZ ;  /* 0x000000ff00297202 */ /* 0x000fce0000000f00 */
.L_x_33:
[----:B------:R-:W2:Y:S04]  /*20e0*/  LD.E.64 R12, desc[UR36][R4.64] ;  /* 0x00000024040c7980 */ /* 0x000ea8000c101b00 */
[----:B0-----:R-:W3:Y:S01]  /*20f0*/  LDG.E.64 R14, desc[UR36][R6.64+0x10] ;  /* 0x00001024060e7981 */ /* 0x001ee2000c1e1b00 */
[----:B------:R-:W-:Y:S02]  /*2100*/  HFMA2 R9, -RZ, RZ, 0, 0 ;  /* 0x00000000ff097431 */ /* 0x000fe400000001ff */
[----:B------:R-:W-:Y:S02]  /*2110*/  IMAD.MOV.U32 R8, RZ, RZ, R41 ;  /* 0x000000ffff087224 */ /* 0x000fe400078e0029 */
[-C--:B--2---:R-:W-:Y:S02]  /*2120*/  IMAD R13, R13, R21.reuse, RZ ;  /* 0x000000150d0d7224 */ /* 0x084fe400078e02ff */
[----:B------:R-:W-:-:S04]  /*2130*/  IMAD.WIDE.U32 R10, R12, R21, R8 ;  /* 0x000000150c0a7225 */ /* 0x000fc800078e0008 */
[----:B------:R-:W-:Y:S01]  /*2140*/  IMAD R13, R12, R38, R13 ;  /* 0x000000260c0d7224 */ /* 0x000fe200078e020d */
[----:B---3--:R-:W-:-:S03]  /*2150*/  LEA R34, P1, R10, R14, 0x2 ;  /* 0x0000000e0a227211 */ /* 0x008fc600078210ff */
[----:B------:R-:W-:-:S05]  /*2160*/  IMAD.IADD R11, R11, 0x1, R13 ;  /* 0x000000010b0b7824 */ /* 0x000fca00078e020d */
[----:B------:R-:W-:Y:S01]  /*2170*/  LEA.HI.X R35, R10, R15, R11, 0x2, P1 ;  /* 0x0000000f0a237211 */ /* 0x000fe200008f140b */
[----:B------:R-:W-:-:S04]  /*2180*/  IMAD.WIDE.U32 R14, R41, 0x4, R18 ;  /* 0x00000004290e7825 */ /* 0x000fc800078e0012 */
[----:B------:R-:W2:Y:S04]  /*2190*/  LD.E R34, desc[UR36][R34.64] ;  /* 0x0000002422227980 */ /* 0x000ea8000c101900 */
[----:B------:R-:W2:Y:S02]  /*21a0*/  LD.E R11, desc[UR36][R14.64] ;  /* 0x000000240e0b7980 */ /* 0x000ea4000c101900 */
[----:B--2---:R-:W-:-:S05]  /*21b0*/  FMUL R45, R34, R11 ;  /* 0x0000000b222d7220 */ /* 0x004fca0000400000 */
[----:B------:R0:W-:Y:S04]  /*21c0*/  ST.E desc[UR36][R14.64], R45 ;  /* 0x0000002d0e007985 */ /* 0x0001e8000c101924 */
[----:B------:R-:W2:Y:S04]  /*21d0*/  LD.E.64 R10, desc[UR36][R4.64] ;  /* 0x00000024040a7980 */ /* 0x000ea8000c101b00 */
[----:B------:R-:W3:Y:S01]  /*21e0*/  LDG.E.64 R12, desc[UR36][R6.64+0x10] ;  /* 0x00001024060c7981 */ /* 0x000ee2000c1e1b00 */
[----:B--2---:R-:W-:-:S04]  /*21f0*/  IMAD R11, R11, R21, RZ ;  /* 0x000000150b0b7224 */ /* 0x004fc800078e02ff */
[C---:B------:R-:W-:Y:S02]  /*2200*/  IMAD R47, R10.reuse, R38, R11 ;  /* 0x000000260a2f7224 */ /* 0x040fe400078e020b */
[----:B------:R-:W-:-:S05]  /*2210*/  IMAD.WIDE.U32 R10, R10, R21, R8 ;  /* 0x000000150a0a7225 */ /* 0x000fca00078e0008 */
[----:B------:R-:W-:Y:S02]  /*2220*/  IADD3 R11, PT, PT, R11, R47, RZ ;  /* 0x0000002f0b0b7210 */ /* 0x000fe40007ffe0ff */
[----:B---3--:R-:W-:-:S04]  /*2230*/  LEA R12, P1, R10, R12, 0x2 ;  /* 0x0000000c0a0c7211 */ /* 0x008fc800078210ff */
[----:B------:R-:W-:Y:S02]  /*2240*/  LEA.HI.X R13, R10, R13, R11, 0x2, P1 ;  /* 0x0000000d0a0d7211 */ /* 0x000fe400008f140b */
[----:B------:R-:W0:Y:S04]  /*2250*/  LD.E R11, desc[UR36][R14.64+0x4] ;  /* 0x000004240e0b7980 */ /* 0x000e28000c101900 */
[----:B------:R-:W0:Y:S02]  /*2260*/  LD.E R12, desc[UR36][R12.64+0x4] ;  /* 0x000004240c0c7980 */ /* 0x000e24000c101900 */
[----:B0-----:R-:W-:-:S05]  /*2270*/  FMUL R45, R12, R11 ;  /* 0x0000000b0c2d7220 */ /* 0x001fca0000400000 */
[----:B------:R0:W-:Y:S04]  /*2280*/  ST.E desc[UR36][R14.64+0x4], R45 ;  /* 0x0000042d0e007985 */ /* 0x0001e8000c101924 */
[----:B------:R-:W2:Y:S04]  /*2290*/  LD.E.64 R10, desc[UR36][R4.64] ;  /* 0x00000024040a7980 */ /* 0x000ea8000c101b00 */
[----:B------:R-:W3:Y:S01]  /*22a0*/  LDG.E.64 R34, desc[UR36][R6.64+0x10] ;  /* 0x0000102406227981 */ /* 0x000ee2000c1e1b00 */
[----:B--2---:R-:W-:-:S04]  /*22b0*/  IMAD R11, R11, R21, RZ ;  /* 0x000000150b0b7224 */ /* 0x004fc800078e02ff */
[C---:B------:R-:W-:Y:S02]  /*22c0*/  IMAD R47, R10.reuse, R38, R11 ;  /* 0x000000260a2f7224 */ /* 0x040fe400078e020b */
[----:B------:R-:W-:-:S04]  /*22d0*/  IMAD.WIDE.U32 R10, R10, R21, R8 ;  /* 0x000000150a0a7225 */ /* 0x000fc800078e0008 */
[----:B------:R-:W-:Y:S01]  /*22e0*/  IMAD.IADD R11, R11, 0x1, R47 ;  /* 0x000000010b0b7824 */ /* 0x000fe200078e022f */
        /* <DEDUP_REMOVED lines=56> */
[-C--:B--2---:R-:W-:Y:S02]  /*2670*/  IMAD R11, R11, R21.reuse, RZ ;  /* 0x000000150b0b7224 */ /* 0x084fe400078e02ff */
[----:B------:R-:W-:-:S04]  /*2680*/  IMAD.WIDE.U32 R8, R10, R21, R8 ;  /* 0x000000150a087225 */ /* 0x000fc800078e0008 */
[----:B------:R-:W-:Y:S01]  /*2690*/  IMAD R11, R10, R38, R11 ;  /* 0x000000260a0b7224 */ /* 0x000fe200078e020b */
[----:B---3--:R-:W-:-:S04]  /*26a0*/  LEA R10, P1, R8, R12, 0x2 ;  /* 0x0000000c080a7211 */ /* 0x008fc800078210ff */
[----:B------:R-:W-:-:S04]  /*26b0*/  IADD3 R9, PT, PT, R9, R11, RZ ;  /* 0x0000000b09097210 */ /* 0x000fc80007ffe0ff */
[----:B------:R-:W-:Y:S02]  /*26c0*/  LEA.HI.X R11, R8, R13, R9, 0x2, P1 ;  /* 0x0000000d080b7211 */ /* 0x000fe400008f1409 */
[----:B------:R-:W2:Y:S04]  /*26d0*/  LD.E R9, desc[UR36][R14.64+0x1c] ;  /* 0x00001c240e097980 */ /* 0x000ea8000c101900 */
[----:B------:R-:W2:Y:S01]  /*26e0*/  LD.E R10, desc[UR36][R10.64+0x1c] ;  /* 0x00001c240a0a7980 */ /* 0x000ea2000c101900 */
[----:B------:R-:W-:-:S05]  /*26f0*/  VIADD R41, R41, 0x8 ;  /* 0x0000000829297836 */ /* 0x000fca0000000000 */
[----:B------:R-:W-:Y:S01]  /*2700*/  ISETP.NE.AND P1, PT, R41, R36, PT ;  /* 0x000000242900720c */ /* 0x000fe20003f25270 */
[----:B--2---:R-:W-:-:S05]  /*2710*/  FMUL R9, R10, R9 ;  /* 0x000000090a097220 */ /* 0x004fca0000400000 */
[----:B------:R0:W-:Y:S07]  /*2720*/  ST.E desc[UR36][R14.64+0x1c], R9 ;  /* 0x00001c090e007985 */ /* 0x0001ee000c101924 */
[----:B------:R-:W-:Y:S05]  /*2730*/  @P1 BRA `(.L_x_33) ;  /* 0xfffffff800681947 */ /* 0x000fea000383ffff */
[----:B------:R-:W-:Y:S05]  /*2740*/  BSYNC.RECONVERGENT B1 ;  /* 0x0000000000017941 */ /* 0x000fea0003800200 */
.L_x_32:
[----:B------:R-:W-:-:S07]  /*2750*/  MOV R35, R36 ;  /* 0x0000002400237202 */ /* 0x000fce0000000f00 */
.L_x_31:
[----:B------:R-:W-:-:S13]  /*2760*/  ISETP.NE.AND P1, PT, R32, RZ, PT ;  /* 0x000000ff2000720c */ /* 0x000fda0003f25270 */
[----:B------:R-:W-:Y:S05]  /*2770*/  @!P1 BRA `(.L_x_34) ;  /* 0x0000000400a09947 */ /* 0x000fea0003800000 */
[----:B------:R-:W-:Y:S01]  /*2780*/  VIADD R0, R32, 0xffffffff ;  /* 0xffffffff20007836 */ /* 0x000fe20000000000 */
[----:B------:R-:W-:-:S04]  /*2790*/  ISETP.NE.AND P1, PT, R33, RZ, PT ;  /* 0x000000ff2100720c */ /* 0x000fc80003f25270 */
[----:B------:R-:W-:-:S13]  /*27a0*/  ISETP.GE.U32.AND P2, PT, R0, 0x3, PT ;  /* 0x000000030000780c */ /* 0x000fda0003f46070 */
[----:B------:R-:W-:Y:S05]  /*27b0*/  @!P2 BRA `(.L_x_35) ;  /* 0x0000000000d0a947 */ /* 0x000fea0003800000 */
[----:B------:R-:W2:Y:S04]  /*27c0*/  LD.E.64 R12, desc[UR36][R4.64] ;  /* 0x00000024040c7980 */ /* 0x000ea8000c101b00 */
[----:B0-----:R-:W3:Y:S01]  /*27d0*/  LDG.E.64 R14, desc[UR36][R6.64+0x10] ;  /* 0x00001024060e7981 */ /* 0x001ee2000c1e1b00 */
[----:B------:R-:W-:Y:S01]  /*27e0*/  MOV R10, R35 ;  /* 0x00000023000a7202 */ /* 0x000fe20000000f00 */
[----:B------:R-:W-:Y:S02]  /*27f0*/  IMAD.MOV.U32 R11, RZ, RZ, RZ ;  /* 0x000000ffff0b7224 */ /* 0x000fe400078e00ff */
[-C--:B--2---:R-:W-:Y:S02]  /*2800*/  IMAD R13, R13, R21.reuse, RZ ;  /* 0x000000150d0d7224 */ /* 0x084fe400078e02ff */
[----:B------:R-:W-:-:S04]  /*2810*/  IMAD.WIDE.U32 R8, R12, R21, R10 ;  /* 0x000000150c087225 */ /* 0x000fc800078e000a */
[----:B------:R-:W-:Y:S01]  /*2820*/  IMAD R13, R12, R38, R13 ;  /* 0x000000260c0d7224 */ /* 0x000fe200078e020d */
[----:B---3--:R-:W-:-:S04]  /*2830*/  LEA R44, P2, R8, R14, 0x2 ;  /* 0x0000000e082c7211 */ /* 0x008fc800078410ff */
[----:B------:R-:W-:-:S04]  /*2840*/  IADD3 R9, PT, PT, R9, R13, RZ ;  /* 0x0000000d09097210 */ /* 0x000fc80007ffe0ff */
        /* <DEDUP_REMOVED lines=35> */
[----:B---3--:R-:W-:-:S03]  /*2a80*/  LEA R8, P2, R10, R12, 0x2 ;  /* 0x0000000c0a087211 */ /* 0x008fc600078410ff */
[----:B------:R-:W-:Y:S02]  /*2a90*/  IMAD.IADD R9, R11, 0x1, R9 ;  /* 0x000000010b097824 */ /* 0x000fe400078e0209 */
[----:B------:R-:W2:Y:S03]  /*2aa0*/  LD.E R11, desc[UR36][R14.64+0xc] ;  /* 0x00000c240e0b7980 */ /* 0x000ea6000c101900 */
[----:B------:R-:W-:-:S05]  /*2ab0*/  LEA.HI.X R9, R10, R13, R9, 0x2, P2 ;  /* 0x0000000d0a097211 */ /* 0x000fca00010f1409 */
[----:B------:R-:W2:Y:S01]  /*2ac0*/  LD.E R8, desc[UR36][R8.64+0xc] ;  /* 0x00000c2408087980 */ /* 0x000ea2000c101900 */
[----:B------:R-:W-:Y:S01]  /*2ad0*/  IADD3 R35, PT, PT, R35, 0x4, RZ ;  /* 0x0000000423237810 */ /* 0x000fe20007ffe0ff */
[----:B--2---:R-:W-:-:S05]  /*2ae0*/  FMUL R11, R8, R11 ;  /* 0x0000000b080b7220 */ /* 0x004fca0000400000 */
[----:B------:R1:W-:Y:S02]  /*2af0*/  ST.E desc[UR36][R14.64+0xc], R11 ;  /* 0x00000c0b0e007985 */ /* 0x0003e4000c101924 */
.L_x_35:
[----:B------:R-:W-:Y:S05]  /*2b00*/  @!P1 BRA `(.L_x_34) ;  /* 0x0000000000bc9947 */ /* 0x000fea0003800000 */
[----:B------:R-:W-:Y:S02]  /*2b10*/  ISETP.NE.AND P2, PT, R33, 0x1, PT ;  /* 0x000000012100780c */ /* 0x000fe40003f45270 */
[----:B------:R-:W-:-:S11]  /*2b20*/  LOP3.LUT P1, RZ, R21, 0x1, RZ, 0xc0, !PT ;  /* 0x0000000115ff7812 */ /* 0x000fd6000782c0ff */
[----:B------:R-:W-:Y:S05]  /*2b30*/  @!P2 BRA `(.L_x_36) ;  /* 0x000000000070a947 */ /* 0x000fea0003800000 */
[----:B------:R-:W2:Y:S04]  /*2b40*/  LD.E.64 R12, desc[UR36][R4.64] ;  /* 0x00000024040c7980 */ /* 0x000ea8000c101b00 */
[----:B01----:R-:W3:Y:S01]  /*2b50*/  LDG.E.64 R14, desc[UR36][R6.64+0x10] ;  /* 0x00001024060e7981 */ /* 0x003ee2000c1e1b00 */
        /* <DEDUP_REMOVED lines=13> */
[----:B------:R-:W3:Y:S04]  /*2c30*/  LD.E.64 R12, desc[UR36][R4.64] ;  /* 0x00000024040c7980 */ /* 0x000ee8000c101b00 */
[----:B------:R-:W4:Y:S01]  /*2c40*/  LDG.E.64 R14, desc[UR36][R6.64+0x10] ;  /* 0x00001024060e7981 */ /* 0x000f22000c1e1b00 */
[-C--:B---3--:R-:W-:Y:S02]  /*2c50*/  IMAD R13, R13, R21.reuse, RZ ;  /* 0x000000150d0d7224 */ /* 0x088fe400078e02ff */
[----:B------:R-:W-:-:S04]  /*2c60*/  IMAD.WIDE.U32 R10, R12, R21, R10 ;  /* 0x000000150c0a7225 */ /* 0x000fc800078e000a */
[----:B------:R-:W-:Y:S01]  /*2c70*/  IMAD R13, R12, R38, R13 ;  /* 0x000000260c0d7224 */ /* 0x000fe200078e020d */
[----:B----4-:R-:W-:-:S04]  /*2c80*/  LEA R12, P2, R10, R14, 0x2 ;  /* 0x0000000e0a0c7211 */ /* 0x010fc800078410ff */
[----:B------:R-:W-:-:S04]  /*2c90*/  IADD3 R11, PT, PT, R11, R13, RZ ;  /* 0x0000000d0b0b7210 */ /* 0x000fc80007ffe0ff */
[----:B------:R-:W-:Y:S02]  /*2ca0*/  LEA.HI.X R13, R10, R15, R11, 0x2, P2 ;  /* 0x0000000f0a0d7211 */ /* 0x000fe400010f140b */
[----:B------:R-:W3:Y:S04]  /*2cb0*/  LD.E R11, desc[UR36][R8.64+0x4] ;  /* 0x00000424080b7980 */ /* 0x000ee8000c101900 */
[----:B------:R-:W3:Y:S01]  /*2cc0*/  LD.E R12, desc[UR36][R12.64+0x4] ;  /* 0x000004240c0c7980 */ /* 0x000ee2000c101900 */
[----:B------:R-:W-:Y:S02]  /*2cd0*/  VIADD R35, R35, 0x2 ;  /* 0x0000000223237836 */ /* 0x000fe40000000000 */
[----:B---3--:R-:W-:-:S05]  /*2ce0*/  FMUL R11, R12, R11 ;  /* 0x0000000b0c0b7220 */ /* 0x008fca0000400000 */
[----:B------:R2:W-:Y:S02]  /*2cf0*/  ST.E desc[UR36][R8.64+0x4], R11 ;  /* 0x0000040b08007985 */ /* 0x0005e4000c101924 */
.L_x_36:
[----:B------:R-:W-:Y:S05]  /*2d00*/  @!P1 BRA `(.L_x_34) ;  /* 0x00000000003c9947 */ /* 0x000fea0003800000 */
[----:B------:R-:W3:Y:S04]  /*2d10*/  LD.E.64 R4, desc[UR36][R4.64] ;  /* 0x0000002404047980 */ /* 0x000ee8000c101b00 */
[----:B0-2---:R0:W2:Y:S02]  /*2d20*/  LDG.E.64 R8, desc[UR36][R6.64+0x10] ;  /* 0x0000102406087981 */ /* 0x0050a4000c1e1b00 */
[----:B0-----:R-:W-:Y:S01]  /*2d30*/  MOV R6, R35 ;  /* 0x0000002300067202 */ /* 0x001fe20000000f00 */
[----:B------:R-:W-:Y:S02]  /*2d40*/  IMAD.MOV.U32 R7, RZ, RZ, RZ ;  /* 0x000000ffff077224 */ /* 0x000fe400078e00ff */
[-C--:B---3--:R-:W-:Y:S02]  /*2d50*/  IMAD R13, R5, R21.reuse, RZ ;  /* 0x00000015050d7224 */ /* 0x088fe400078e02ff */
[----:B-1----:R-:W-:-:S04]  /*2d60*/  IMAD.WIDE.U32 R10, R4, R21, R6 ;  /* 0x00000015040a7225 */ /* 0x002fc800078e0006 */
[----:B------:R-:W-:Y:S01]  /*2d70*/  IMAD R13, R4, R38, R13 ;  /* 0x00000026040d7224 */ /* 0x000fe200078e020d */
[----:B--2---:R-:W-:-:S04]  /*2d80*/  LEA R8, P1, R10, R8, 0x2 ;  /* 0x000000080a087211 */ /* 0x004fc800078210ff */
[----:B------:R-:W-:Y:S01]  /*2d90*/  IADD3 R11, PT, PT, R11, R13, RZ ;  /* 0x0000000d0b0b7210 */ /* 0x000fe20007ffe0ff */
[----:B------:R-:W-:-:S03]  /*2da0*/  IMAD.WIDE.U32 R12, R35, 0x4, R18 ;  /* 0x00000004230c7825 */ /* 0x000fc600078e0012 */
[----:B------:R-:W-:Y:S02]  /*2db0*/  LEA.HI.X R9, R10, R9, R11, 0x2, P1 ;  /* 0x000000090a097211 */ /* 0x000fe400008f140b */
[----:B------:R-:W2:Y:S04]  /*2dc0*/  LD.E R11, desc[UR36][R12.64] ;  /* 0x000000240c0b7980 */ /* 0x000ea8000c101900 */
[----:B------:R-:W2:Y:S02]  /*2dd0*/  LD.E R8, desc[UR36][R8.64] ;  /* 0x0000002408087980 */ /* 0x000ea4000c101900 */
[----:B--2---:R-:W-:-:S05]  /*2de0*/  FMUL R11, R8, R11 ;  /* 0x0000000b080b7220 */ /* 0x004fca0000400000 */
[----:B------:R3:W-:Y:S02]  /*2df0*/  ST.E desc[UR36][R12.64], R11 ;  /* 0x0000000b0c007985 */ /* 0x0007e4000c101924 */
.L_x_34:
[----:B------:R-:W-:Y:S05]  /*2e00*/  @P0 BRA `(.L_x_37) ;  /* 0xfffffff000840947 */ /* 0x000fea000383ffff */
[----:B------:R-:W-:Y:S05]  /*2e10*/  BSYNC.RECONVERGENT B0 ;  /* 0x0000000000007941 */ /* 0x000fea0003800200 */
.L_x_30:
[----:B------:R-:W4:Y:S02]  /*2e20*/  LDCU UR4, c[0x0][0x398] ;  /* 0x00007300ff0477ac */ /* 0x000f240008000800 */
[----:B----4-:R-:W-:-:S09]  /*2e30*/  UISETP.GE.AND UP0, UPT, UR4, 0x1, UPT ;  /* 0x000000010400788c */ /* 0x010fd2000bf06270 */
[----:B------:R-:W-:Y:S05]  /*2e40*/  BRA.U !UP0, `(.L_x_38) ;  /* 0x0000000508747547 */ /* 0x000fea000b800000 */
[----:B------:R-:W-:Y:S01]  /*2e50*/  UISETP.GE.U32.AND UP0, UPT, UR4, 0x10, UPT ;  /* 0x000000100400788c */ /* 0x000fe2000bf06070 */
[----:B------:R-:W-:-:S08]  /*2e60*/  IMAD.MOV.U32 R3, RZ, RZ, RZ ;  /* 0x000000ffff037224 */ /* 0x000fd000078e00ff */
[----:B------:R-:W-:Y:S05]  /*2e70*/  BRA.U !UP0, `(.L_x_39) ;  /* 0x0000000108a07547 */ /* 0x000fea000b800000 */
[----:B------:R-:W-:Y:S01]  /*2e80*/  HFMA2 R6, -RZ, RZ, 0, 0 ;  /* 0x00000000ff067431 */ /* 0x000fe200000001ff */
[----:B------:R-:W-:Y:S06]  /*2e90*/  BSSY.RECONVERGENT B0, `(.L_x_40) ;  /* 0x0000025000007945 */ /* 0x000fec0003800200 */
.L_x_41:
[----:B------:R-:W-:-:S05]  /*2ea0*/  IMAD.WIDE.U32 R4, R6, 0x4, R18 ;  /* 0x0000000406047825 */ /* 0x000fca00078e0012 */
[----:B------:R-:W4:Y:S04]  /*2eb0*/  LD.E R35, desc[UR36][R4.64] ;  /* 0x0000002404237980 */ /* 0x000f28000c101900 */
[----:B------:R-:W5:Y:S04]  /*2ec0*/  LD.E R34, desc[UR36][R4.64+0x4] ;  /* 0x0000042404227980 */ /* 0x000f68000c101900 */
[----:B-12---:R-:W2:Y:S04]  /*2ed0*/  LD.E R41, desc[UR36][R4.64+0x8] ;  /* 0x0000082404297980 */ /* 0x006ea8000c101900 */
[----:B------:R-:W2:Y:S04]  /*2ee0*/  LD.E R20, desc[UR36][R4.64+0xc] ;  /* 0x00000c2404147980 */ /* 0x000ea8000c101900 */
[----:B0-----:R-:W2:Y:S04]  /*2ef0*/  LD.E R15, desc[UR36][R4.64+0x10] ;  /* 0x00001024040f7980 */ /* 0x001ea8000c101900 */
[----:B------:R-:W2:Y:S04]  /*2f00*/  LD.E R14, desc[UR36][R4.64+0x14] ;  /* 0x00001424040e7980 */ /* 0x000ea8000c101900 */
[----:B---3--:R-:W3:Y:S04]  /*2f10*/  LD.E R13, desc[UR36][R4.64+0x18] ;  /* 0x00001824040d7980 */ /* 0x008ee8000c101900 */
[----:B------:R-:W3:Y:S04]  /*2f20*/  LD.E R12, desc[UR36][R4.64+0x1c] ;  /* 0x00001c24040c7980 */ /* 0x000ee8000c101900 */
[----:B------:R-:W3:Y:S04]  /*2f30*/  LD.E R11, desc[UR36][R4.64+0x20] ;  /* 0x00002024040b7980 */ /* 0x000ee8000c101900 */
[----:B------:R-:W3:Y:S04]  /*2f40*/  LD.E R10, desc[UR36][R4.64+0x24] ;  /* 0x00002424040a7980 */ /* 0x000ee8000c101900 */
[----:B------:R-:W3:Y:S04]  /*2f50*/  LD.E R9, desc[UR36][R4.64+0x28] ;  /* 0x0000282404097980 */ /* 0x000ee8000c101900 */
[----:B------:R-:W3:Y:S04]  /*2f60*/  LD.E R8, desc[UR36][R4.64+0x2c] ;  /* 0x00002c2404087980 */ /* 0x000ee8000c101900 */
[----:B------:R-:W3:Y:S04]  /*2f70*/  LD.E R7, desc[UR36][R4.64+0x30] ;  /* 0x0000302404077980 */ /* 0x000ee8000c101900 */
[----:B------:R-:W3:Y:S04]  /*2f80*/  LD.E R0, desc[UR36][R4.64+0x34] ;  /* 0x0000342404007980 */ /* 0x000ee8000c101900 */
[----:B------:R-:W3:Y:S04]  /*2f90*/  LD.E R3, desc[UR36][R4.64+0x38] ;  /* 0x0000382404037980 */ /* 0x000ee8000c101900 */
[----:B------:R-:W3:Y:S01]  /*2fa0*/  LD.E R21, desc[UR36][R4.64+0x3c] ;  /* 0x00003c2404157980 */ /* 0x000ee2000c101900 */
[----:B------:R-:W-:-:S05]  /*2fb0*/  VIADD R6, R6, 0x10 ;  /* 0x0000001006067836 */ /* 0x000fca0000000000 */
[----:B------:R-:W-:Y:S01]  /*2fc0*/  ISETP.NE.AND P0, PT, R6, R37, PT ;  /* 0x000000250600720c */ /* 0x000fe20003f05270 */
[----:B----4-:R-:W-:-:S04]  /*2fd0*/  FADD R35, R35, R40 ;  /* 0x0000002823237221 */ /* 0x010fc80000000000 */
[----:B-----5:R-:W-:-:S04]  /*2fe0*/  FADD R34, R35, R34 ;  /* 0x0000002223227221 */ /* 0x020fc80000000000 */
[----:B--2---:R-:W-:-:S04]  /*2ff0*/  FADD R41, R34, R41 ;  /* 0x0000002922297221 */ /* 0x004fc80000000000 */
[----:B------:R-:W-:-:S04]  /*3000*/  FADD R20, R41, R20 ;  /* 0x0000001429147221 */ /* 0x000fc80000000000 */
[----:B------:R-:W-:-:S04]  /*3010*/  FADD R15, R20, R15 ;  /* 0x0000000f140f7221 */ /* 0x000fc80000000000 */
[----:B------:R-:W-:-:S04]  /*3020*/  FADD R14, R15, R14 ;  /* 0x0000000e0f0e7221 */ /* 0x000fc80000000000 */
[----:B---3--:R-:W-:-:S04]  /*3030*/  FADD R13, R14, R13 ;  /* 0x0000000d0e0d7221 */ /* 0x008fc80000000000 */
[----:B------:R-:W-:-:S04]  /*3040*/  FADD R12, R13, R12 ;  /* 0x0000000c0d0c7221 */ /* 0x000fc80000000000 */
[----:B------:R-:W-:-:S04]  /*3050*/  FADD R11, R12, R11 ;  /* 0x0000000b0c0b7221 */ /* 0x000fc80000000000 */
[----:B------:R-:W-:-:S04]  /*3060*/  FADD R10, R11, R10 ;  /* 0x0000000a0b0a7221 */ /* 0x000fc80000000000 */
[----:B------:R-:W-:-:S04]  /*3070*/  FADD R9, R10, R9 ;  /* 0x000000090a097221 */ /* 0x000fc80000000000 */
[----:B------:R-:W-:-:S04]  /*3080*/  FADD R8, R9, R8 ;  /* 0x0000000809087221 */ /* 0x000fc80000000000 */
[----:B------:R-:W-:-:S04]  /*3090*/  FADD R7, R8, R7 ;  /* 0x0000000708077221 */ /* 0x000fc80000000000 */
[----:B------:R-:W-:-:S04]  /*30a0*/  FADD R0, R7, R0 ;  /* 0x0000000007007221 */ /* 0x000fc80000000000 */
[----:B------:R-:W-:-:S04]  /*30b0*/  FADD R0, R0, R3 ;  /* 0x0000000300007221 */ /* 0x000fc80000000000 */
[----:B------:R-:W-:Y:S01]  /*30c0*/  FADD R40, R0, R21 ;  /* 0x0000001500287221 */ /* 0x000fe20000000000 */
[----:B------:R-:W-:Y:S06]  /*30d0*/  @P0 BRA `(.L_x_41) ;  /* 0xfffffffc00700947 */ /* 0x000fec000383ffff */
[----:B------:R-:W-:Y:S05]  /*30e0*/  BSYNC.RECONVERGENT B0 ;  /* 0x0000000000007941 */ /* 0x000fea0003800200 */
.L_x_40:
[----:B------:R-:W-:-:S07]  /*30f0*/  MOV R3, R37 ;  /* 0x0000002500037202 */ /* 0x000fce0000000f00 */
.L_x_39:
[----:B------:R-:W-:-:S13]  /*3100*/  ISETP.NE.AND P0, PT, R30, RZ, PT ;  /* 0x000000ff1e00720c */ /* 0x000fda0003f05270 */
[----:B------:R-:W-:Y:S05]  /*3110*/  @!P0 BRA `(.L_x_38) ;  /* 0x0000000000c08947 */ /* 0x000fea0003800000 */
[----:B------:R-:W-:Y:S01]  /*3120*/  VIADD R0, R30, 0xffffffff ;  /* 0xffffffff1e007836 */ /* 0x000fe20000000000 */
[----:B------:R-:W-:-:S04]  /*3130*/  ISETP.NE.AND P1, PT, R32, RZ, PT ;  /* 0x000000ff2000720c */ /* 0x000fc80003f25270 */
[----:B------:R-:W-:-:S13]  /*3140*/  ISETP.GE.U32.AND P0, PT, R0, 0x7, PT ;  /* 0x000000070000780c */ /* 0x000fda0003f06070 */
[----:B------:R-:W-:Y:S05]  /*3150*/  @!P0 BRA `(.L_x_42) ;  /* 0x0000000000488947 */ /* 0x000fea0003800000 */
[----:B------:R-:W-:-:S05]  /*3160*/  IMAD.WIDE.U32 R4, R3, 0x4, R18 ;  /* 0x0000000403047825 */ /* 0x000fca00078e0012 */
[----:B------:R-:W4:Y:S04]  /*3170*/  LD.E R7, desc[UR36][R4.64] ;  /* 0x0000002404077980 */ /* 0x000f28000c101900 */
[----:B------:R-:W5:Y:S04]  /*3180*/  LD.E R0, desc[UR36][R4.64+0x4] ;  /* 0x0000042404007980 */ /* 0x000f68000c101900 */
[----:B0-2---:R-:W2:Y:S04]  /*3190*/  LD.E R9, desc[UR36][R4.64+0x8] ;  /* 0x0000082404097980 */ /* 0x005ea8000c101900 */
[----:B-1-3--:R-:W3:Y:S04]  /*31a0*/  LD.E R11, desc[UR36][R4.64+0xc] ;  /* 0x00000c24040b7980 */ /* 0x00aee8000c101900 */
[----:B------:R-:W3:Y:S04]  /*31b0*/  LD.E R13, desc[UR36][R4.64+0x10] ;  /* 0x00001024040d7980 */ /* 0x000ee8000c101900 */
[----:B------:R-:W3:Y:S04]  /*31c0*/  LD.E R15, desc[UR36][R4.64+0x14] ;  /* 0x00001424040f7980 */ /* 0x000ee8000c101900 */
[----:B------:R-:W3:Y:S04]  /*31d0*/  LD.E R21, desc[UR36][R4.64+0x18] ;  /* 0x0000182404157980 */ /* 0x000ee8000c101900 */
[----:B------:R-:W3:Y:S01]  /*31e0*/  LD.E R35, desc[UR36][R4.64+0x1c] ;  /* 0x00001c2404237980 */ /* 0x000ee2000c101900 */
[----:B------:R-:W-:Y:S01]  /*31f0*/  IADD3 R3, PT, PT, R3, 0x8, RZ ;  /* 0x0000000803037810 */ /* 0x000fe20007ffe0ff */
[----:B----4-:R-:W-:-:S04]  /*3200*/  FADD R7, R40, R7 ;  /* 0x0000000728077221 */ /* 0x010fc80000000000 */
[----:B-----5:R-:W-:-:S04]  /*3210*/  FADD R0, R7, R0 ;  /* 0x0000000007007221 */ /* 0x020fc80000000000 */
[----:B--2---:R-:W-:-:S04]  /*3220*/  FADD R0, R0, R9 ;  /* 0x0000000900007221 */ /* 0x004fc80000000000 */
[----:B---3--:R-:W-:-:S04]  /*3230*/  FADD R0, R0, R11 ;  /* 0x0000000b00007221 */ /* 0x008fc80000000000 */
[----:B------:R-:W-:-:S04]  /*3240*/  FADD R0, R0, R13 ;  /* 0x0000000d00007221 */ /* 0x000fc80000000000 */
[----:B------:R-:W-:-:S04]  /*3250*/  FADD R0, R0, R15 ;  /* 0x0000000f00007221 */ /* 0x000fc80000000000 */
[----:B------:R-:W-:-:S04]  /*3260*/  FADD R0, R0, R21 ;  /* 0x0000001500007221 */ /* 0x000fc80000000000 */
[----:B------:R-:W-:-:S07]  /*3270*/  FADD R40, R0, R35 ;  /* 0x0000002300287221 */ /* 0x000fce0000000000 */
.L_x_42:
        /* <DEDUP_REMOVED lines=9> */
[----:B-1-3--:R-:W3:Y:S01]  /*3310*/  LD.E R11, desc[UR36][R4.64+0xc] ;  /* 0x00000c24040b7980 */ /* 0x00aee2000c101900 */
[----:B------:R-:W-:Y:S01]  /*3320*/  IADD3 R3, PT, PT, R3, 0x4, RZ ;  /* 0x0000000403037810 */ /* 0x000fe20007ffe0ff */
[----:B----4-:R-:W-:-:S04]  /*3330*/  FADD R7, R40, R7 ;  /* 0x0000000728077221 */ /* 0x010fc80000000000 */
[----:B-----5:R-:W-:-:S04]  /*3340*/  FADD R0, R7, R0 ;  /* 0x0000000007007221 */ /* 0x020fc80000000000 */
[----:B--2---:R-:W-:-:S04]  /*3350*/  FADD R0, R0, R9 ;  /* 0x0000000900007221 */ /* 0x004fc80000000000 */
[----:B---3--:R-:W-:-:S07]  /*3360*/  FADD R40, R0, R11 ;  /* 0x0000000b00287221 */ /* 0x008fce0000000000 */
.L_x_43:
[----:B------:R-:W-:Y:S05]  /*3370*/  @!P1 BRA `(.L_x_38) ;  /* 0x0000000000289947 */ /* 0x000fea0003800000 */
[----:B------:R-:W-:-:S05]  /*3380*/  IMAD.WIDE.U32 R4, R3, 0x4, R18 ;  /* 0x0000000403047825 */ /* 0x000fca00078e0012 */
[----:B------:R-:W4:Y:S01]  /*3390*/  LD.E R3, desc[UR36][R4.64] ;  /* 0x0000002404037980 */ /* 0x000f22000c101900 */
[----:B------:R-:W-:Y:S01]  /*33a0*/  ISETP.NE.AND P0, PT, R33, 0x1, PT ;  /* 0x000000012100780c */ /* 0x000fe20003f05270 */
[----:B----4-:R-:W-:-:S12]  /*33b0*/  FADD R40, R40, R3 ;  /* 0x0000000328287221 */ /* 0x010fd80000000000 */
[----:B------:R-:W-:Y:S05]  /*33c0*/  @!P0 BRA `(.L_x_38) ;  /* 0x0000000000148947 */ /* 0x000fea0003800000 */
[----:B------:R-:W-:Y:S01]  /*33d0*/  ISETP.NE.AND P0, PT, R33, 0x2, PT ;  /* 0x000000022100780c */ /* 0x000fe20003f05270 */
[----:B------:R-:W4:-:S12]  /*33e0*/  LD.E R3, desc[UR36][R4.64+0x4] ;  /* 0x0000042404037980 */ /* 0x000f18000c101900 */
[----:B------:R-:W5:Y:S01]  /*33f0*/  @P0 LD.E R7, desc[UR36][R4.64+0x8] ;  /* 0x0000082404070980 */ /* 0x000f62000c101900 */
[----:B----4-:R-:W-:-:S04]  /*3400*/  FADD R40, R40, R3 ;  /* 0x0000000328287221 */ /* 0x010fc80000000000 */
[----:B-----5:R-:W-:-:S07]  /*3410*/  @P0 FADD R40, R40, R7 ;  /* 0x0000000728280221 */ /* 0x020fce0000000000 */
.L_x_38:
[----:B------:R-:W4:Y:S01]  /*3420*/  LD.E R3, desc[UR36][R16.64+0xf9c] ;  /* 0x000f9c2410037980 */ /* 0x000f22000c101900 */
[----:B------:R-:W-:Y:S01]  /*3430*/  BSSY.RECONVERGENT B0, `(.L_x_44) ;  /* 0x0000062000007945 */ /* 0x000fe20003800200 */
[----:B----4-:R-:W-:-:S13]  /*3440*/  FSETP.GT.AND P0, PT, R40, R3, PT ;  /* 0x000000032800720b */ /* 0x010fda0003f04000 */
[----:B------:R-:W-:Y:S05]  /*3450*/  @!P0 BRA `(.L_x_45) ;  /* 0x00000004007c8947 */ /* 0x000fea0003800000 */
[----:B------:R-:W-:-:S07]  /*3460*/  IMAD.MOV.U32 R3, RZ, RZ, RZ ;  /* 0x000000ffff037224 */ /* 0x000fce00078e00ff */
.L_x_47:
[----:B------:R-:W-:-:S05]  /*3470*/  IMAD.WIDE.U32 R4, R3, 0x4, R16 ;  /* 0x0000000403047825 */ /* 0x000fca00078e0010 */
[----:B------:R-:W4:Y:S01]  /*3480*/  LD.E R7, desc[UR36][R4.64] ;  /* 0x0000002404077980 */ /* 0x000f22000c101900 */
[----:B0-2---:R-:W-:Y:S01]  /*3490*/  MOV R9, R3 ;  /* 0x0000000300097202 */ /* 0x005fe20000000f00 */
[----:B------:R-:W-:Y:S01]  /*34a0*/  IMAD.MOV.U32 R0, RZ, RZ, R4 ;  /* 0x000000ffff007224 */ /* 0x000fe200078e0004 */
[----:B-1-3--:R-:W-:Y:S02]  /*34b0*/  MOV R11, R5 ;  /* 0x00000005000b7202 */ /* 0x00afe40000000f00 */
[----:B----4-:R-:W-:-:S13]  /*34c0*/  FSETP.GT.AND P0, PT, R40, R7, PT ;  /* 0x000000072800720b */ /* 0x010fda0003f04000 */
[----:B------:R-:W-:Y:S05]  /*34d0*/  @P0 BRA `(.L_x_46) ;  /* 0x0000000000b80947 */ /* 0x000fea0003800000 */
[----:B------:R-:W2:Y:S01]  /*34e0*/  LD.E R7, desc[UR36][R4.64+0x4] ;  /* 0x0000042404077980 */ /* 0x000ea2000c101900 */
[----:B------:R-:W-:Y:S01]  /*34f0*/  IADD3 R0, P1, PT, R4, 0x4, RZ ;  /* 0x0000000404007810 */ /* 0x000fe20007f3e0ff */
[----:B------:R-:W-:-:S03]  /*3500*/  VIADD R9, R3, 0x1 ;  /* 0x0000000103097836 */ /* 0x000fc60000000000 */
[----:B------:R-:W-:Y:S02]  /*3510*/  IADD3.X R11, PT, PT, RZ, R5, RZ, P1, !PT ;  /* 0x00000005ff0b7210 */ /* 0x000fe40000ffe4ff */
[----:B--2---:R-:W-:-:S13]  /*3520*/  FSETP.GT.AND P0, PT, R40, R7, PT ;  /* 0x000000072800720b */ /* 0x004fda0003f04000 */
        /* <DEDUP_REMOVED lines=37> */
[----:B------:R-:W-:-:S05]  /*3780*/  VIADD R3, R3, 0x8 ;  /* 0x0000000803037836 */ /* 0x000fca0000000000 */
[----:B------:R-:W-:-:S13]  /*3790*/  ISETP.NE.AND P0, PT, R3, 0x3e8, PT ;  /* 0x000003e80300780c */ /* 0x000fda0003f05270 */
[----:B------:R-:W-:Y:S05]  /*37a0*/  @P0 BRA `(.L_x_47) ;  /* 0xfffffffc00300947 */ /* 0x000fea000383ffff */
[----:B------:R-:W-:Y:S05]  /*37b0*/  BRA `(.L_x_45) ;  /* 0x0000000000a47947 */ /* 0x000fea0003800000 */
.L_x_46:
[----:B------:R-:W-:Y:S01]  /*37c0*/  MOV R4, R0 ;  /* 0x0000000000047202 */ /* 0x000fe20000000f00 */
[----:B------:R-:W-:Y:S01]  /*37d0*/  IMAD.MOV.U32 R5, RZ, RZ, R11 ;  /* 0x000000ffff057224 */ /* 0x000fe200078e000b */
[----:B------:R-:W-:-:S04]  /*37e0*/  ISETP.GT.U32.AND P0, PT, R9, 0x3e6, PT ;  /* 0x000003e60900780c */ /* 0x000fc80003f04070 */
[----:B------:R4:W-:Y:S09]  /*37f0*/  ST.E desc[UR36][R4.64], R40 ;  /* 0x0000002804007985 */ /* 0x0009f2000c101924 */
[----:B------:R-:W-:Y:S05]  /*3800*/  @P0 BRA `(.L_x_45) ;  /* 0x0000000000900947 */ /* 0x000fea0003800000 */
[----:B------:R-:W-:Y:S01]  /*3810*/  LOP3.LUT R0, R9, 0x3, RZ, 0xc0, !PT ;  /* 0x0000000309007812 */ /* 0x000fe200078ec0ff */
[----:B------:R-:W-:Y:S01]  /*3820*/  BSSY.RECONVERGENT B1, `(.L_x_48) ;  /* 0x0000014000017945 */ /* 0x000fe20003800200 */
[----:B------:R-:W-:Y:S02]  /*3830*/  MOV R3, R9 ;  /* 0x0000000900037202 */ /* 0x000fe40000000f00 */
[----:B------:R-:W-:-:S13]  /*3840*/  ISETP.NE.AND P0, PT, R0, 0x3, PT ;  /* 0x000000030000780c */ /* 0x000fda0003f05270 */
[----:B------:R-:W-:Y:S05]  /*3850*/  @!P0 BRA `(.L_x_49) ;  /* 0x0000000000408947 */ /* 0x000fea0003800000 */
[----:B----4-:R-:W-:-:S05]  /*3860*/  IMAD.WIDE.U32 R4, R9, 0x4, R16 ;  /* 0x0000000409047825 */ /* 0x010fca00078e0010 */
[----:B------:R-:W2:Y:S01]  /*3870*/  LD.E R11, desc[UR36][R4.64+0x4] ;  /* 0x00000424040b7980 */ /* 0x000ea2000c101900 */
[----:B------:R-:W-:Y:S01]  /*3880*/  ISETP.NE.AND P0, PT, R0, 0x2, PT ;  /* 0x000000020000780c */ /* 0x000fe20003f05270 */
[----:B------:R-:W-:Y:S02]  /*3890*/  VIADD R3, R9, 0x1 ;  /* 0x0000000109037836 */ /* 0x000fe40000000000 */
[----:B------:R2:W-:Y:S02]  /*38a0*/  ST.E desc[UR36][R4.64+0x4], R7 ;  /* 0x0000040704007985 */ /* 0x0005e4000c101924 */
[----:B--2---:R-:W-:-:S08]  /*38b0*/  MOV R7, R11 ;  /* 0x0000000b00077202 */ /* 0x004fd00000000f00 */
[----:B------:R-:W-:Y:S05]  /*38c0*/  @!P0 BRA `(.L_x_49) ;  /* 0x0000000000248947 */ /* 0x000fea0003800000 */
[----:B------:R0:W5:Y:S01]  /*38d0*/  LD.E R7, desc[UR36][R4.64+0x8] ;  /* 0x0000082404077980 */ /* 0x000162000c101900 */
[----:B------:R-:W-:Y:S01]  /*38e0*/  ISETP.NE.AND P0, PT, R0, 0x1, PT ;  /* 0x000000010000780c */ /* 0x000fe20003f05270 */
[----:B------:R-:W-:Y:S02]  /*38f0*/  VIADD R3, R9, 0x2 ;  /* 0x0000000209037836 */ /* 0x000fe40000000000 */
[----:B------:R0:W-:Y:S10]  /*3900*/  ST.E desc[UR36][R4.64+0x8], R11 ;  /* 0x0000080b04007985 */ /* 0x0001f4000c101924 */
[----:B------:R-:W-:Y:S05]  /*3910*/  @!P0 BRA `(.L_x_49) ;  /* 0x0000000000108947 */ /* 0x000fea0003800000 */
[----:B------:R-:W2:Y:S01]  /*3920*/  LD.E R0, desc[UR36][R4.64+0xc] ;  /* 0x00000c2404007980 */ /* 0x000ea2000c101900 */
[----:B------:R-:W-:-:S03]  /*3930*/  IADD3 R3, PT, PT, R9, 0x3, RZ ;  /* 0x0000000309037810 */ /* 0x000fc60007ffe0ff */
[----:B-----5:R2:W-:Y:S02]  /*3940*/  ST.E desc[UR36][R4.64+0xc], R7 ;  /* 0x00000c0704007985 */ /* 0x0205e4000c101924 */
[----:B--2---:R-:W-:-:S07]  /*3950*/  IMAD.MOV.U32 R7, RZ, RZ, R0 ;  /* 0x000000ffff077224 */ /* 0x004fce00078e0000 */
.L_x_49:
[----:B------:R-:W-:Y:S05]  /*3960*/  BSYNC.RECONVERGENT B1 ;  /* 0x0000000000017941 */ /* 0x000fea0003800200 */
.L_x_48:
[----:B------:R-:W-:-:S13]  /*3970*/  ISETP.GT.U32.AND P0, PT, R9, 0x3e3, PT ;  /* 0x000003e30900780c */ /* 0x000fda0003f04070 */
[----:B------:R-:W-:Y:S05]  /*3980*/  @P0 BRA `(.L_x_45) ;  /* 0x0000000000300947 */ /* 0x000fea0003800000 */
.L_x_50:
[----:B0---4-:R-:W-:-:S05]  /*3990*/  IMAD.WIDE.U32 R4, R3, 0x4, R16 ;  /* 0x0000000403047825 */ /* 0x011fca00078e0010 */
[----:B------:R-:W2:Y:S04]  /*39a0*/  LD.E R9, desc[UR36][R4.64+0x4] ;  /* 0x0000042404097980 */ /* 0x000ea8000c101900 */
[----:B------:R-:W3:Y:S04]  /*39b0*/  LD.E R11, desc[UR36][R4.64+0x8] ;  /* 0x00000824040b7980 */ /* 0x000ee8000c101900 */
[----:B------:R-:W4:Y:S01]  /*39c0*/  LD.E R13, desc[UR36][R4.64+0xc] ;  /* 0x00000c24040d7980 */ /* 0x000f22000c101900 */
[----:B------:R-:W-:-:S03]  /*39d0*/  IADD3 R3, PT, PT, R3, 0x4, RZ ;  /* 0x0000000403037810 */ /* 0x000fc60007ffe0ff */
[----:B-----5:R0:W-:Y:S01]  /*39e0*/  ST.E desc[UR36][R4.64+0x4], R7 ;  /* 0x0000040704007985 */ /* 0x0201e2000c101924 */
[----:B------:R-:W-:-:S03]  /*39f0*/  ISETP.NE.AND P0, PT, R3, 0x3e7, PT ;  /* 0x000003e70300780c */ /* 0x000fc60003f05270 */
[----:B0-----:R0:W5:Y:S04]  /*3a00*/  LD.E R7, desc[UR36][R4.64+0x10] ;  /* 0x0000102404077980 */ /* 0x001168000c101900 */
[----:B--2---:R0:W-:Y:S04]  /*3a10*/  ST.E desc[UR36][R4.64+0x8], R9 ;  /* 0x0000080904007985 */ /* 0x0041e8000c101924 */
[----:B---3--:R0:W-:Y:S04]  /*3a20*/  ST.E desc[UR36][R4.64+0xc], R11 ;  /* 0x00000c0b04007985 */ /* 0x0081e8000c101924 */
[----:B----4-:R0:W-:Y:S01]  /*3a30*/  ST.E desc[UR36][R4.64+0x10], R13 ;  /* 0x0000100d04007985 */ /* 0x0101e2000c101924 */
[----:B------:R-:W-:Y:S05]  /*3a40*/  @P0 BRA `(.L_x_50) ;  /* 0xfffffffc00d00947 */ /* 0x000fea000383ffff */
.L_x_45:
[----:B------:R-:W-:Y:S05]  /*3a50*/  BSYNC.RECONVERGENT B0 ;  /* 0x0000000000007941 */ /* 0x000fea0003800200 */
.L_x_44:
[----:B------:R-:W-:Y:S01]  /*3a60*/  MOV R6, 0x0 ;  /* 0x0000000000067802 */ /* 0x000fe20000000f00 */
[----:B------:R-:W1:Y:S01]  /*3a70*/  LDCU UR4, c[0x0][0x388] ;  /* 0x00007100ff0477ac */ /* 0x000e620008000800 */
[----:B0---4-:R-:W-:Y:S01]  /*3a80*/  IMAD.MOV.U32 R4, RZ, RZ, R42 ;  /* 0x000000ffff047224 */ /* 0x011fe200078e002a */
[----:B------:R-:W-:-:S03]  /*3a90*/  MOV R5, R43 ;  /* 0x0000002b00057202 */ /* 0x000fc60000000f00 */
[----:B-----5:R-:W0:Y:S01]  /*3aa0*/  LDC.64 R6, c[0x4][R6] ;  /* 0x0100000006067b82 */ /* 0x020e220000000a00 */
[----:B-1----:R-:W-:-:S04]  /*3ab0*/  ISETP.NE.AND P0, PT, RZ, UR4, PT ;  /* 0x00000004ff007c0c */ /* 0x002fc8000bf05270 */
[----:B------:R-:W-:-:S09]  /*3ac0*/  P2R R34, PR, RZ, 0x1 ;  /* 0x00000001ff227803 */ /* 0x000fd20000000000 */
[----:B------:R-:W-:-:S07]  /*3ad0*/  LEPC R20, `(.L_x_51) ;  /* 0x000000001014794e */ /* 0x000fce0000000000 */
[----:B0-23--:R-:W-:Y:S05]  /*3ae0*/  CALL.ABS.NOINC R6 ;  /* 0x0000000006007343 */ /* 0x00dfea0003c00000 */
.L_x_51:
[----:B------:R-:W-:Y:S01]  /*3af0*/  ISETP.NE.AND P6, PT, R34, RZ, PT ;  /* 0x000000ff2200720c */ /* 0x000fe20003fc5270 */
[----:B------:R-:W-:Y:S01]  /*3b00*/  IMAD.MOV.U32 R6, RZ, RZ, R24 ;  /* 0x000000ffff067224 */ /* 0x000fe200078e0018 */
[----:B------:R-:W-:-:S11]  /*3b10*/  MOV R7, R25 ;  /* 0x0000001900077202 */ /* 0x000fd60000000f00 */
[----:B------:R-:W-:Y:S05]  /*3b20*/  @!P6 BRA `(.L_x_52) ;  /* 0x00000004005ce947 */ /* 0x000fea0003800000 */
[----:B------:R-:W-:Y:S01]  /*3b30*/  HFMA2 R3, -RZ, RZ, 0, 0 ;  /* 0x00000000ff037431 */ /* 0x000fe200000001ff */
[----:B------:R-:W-:Y:S01]  /*3b40*/  BSSY.RECONVERGENT B0, `(.L_x_52) ;  /* 0x0000055000007945 */ /* 0x000fe20003800200 */
[----:B------:R-:W-:Y:S01]  /*3b50*/  IMAD.MOV.U32 R0, RZ, RZ, RZ ;  /* 0x000000ffff007224 */ /* 0x000fe200078e00ff */
[----:B------:R-:W-:Y:S01]  /*3b60*/  MOV R7, R25 ;  /* 0x0000001900077202 */ /* 0x000fe20000000f00 */
[----:B------:R-:W-:-:S07]  /*3b70*/  IMAD.MOV.U32 R6, RZ, RZ, R24 ;  /* 0x000000ffff067224 */ /* 0x000fce00078e0018 */
.L_x_59:
[----:B0-----:R-:W0:Y:S02]  /*3b80*/  LDCU.64 UR4, c[0x0][0x390] ;  /* 0x00007200ff0477ac */ /* 0x001e240008000a00 */
[----:B0-----:R-:W-:-:S04]  /*3b90*/  LEA R8, P0, R0, UR4, 0x3 ;  /* 0x0000000400087c11 */ /* 0x001fc8000f8018ff */
[----:B------:R-:W-:-:S05]  /*3ba0*/  LEA.HI.X R9, R0, UR5, R3, 0x3, P0 ;  /* 0x0000000500097c11 */ /* 0x000fca00080f1c03 */
[----:B------:R-:W2:Y:S01]  /*3bb0*/  LDG.E.64 R10, desc[UR36][R8.64] ;  /* 0x00000024080a7981 */ /* 0x000ea2000c1e1b00 */
[----:B------:R-:W-:Y:S01]  /*3bc0*/  BSSY.RECONVERGENT B1, `(.L_x_53) ;  /* 0x000002a000017945 */ /* 0x000fe20003800200 */
[----:B--2---:R-:W-:-:S13]  /*3bd0*/  ISETP.NE.U32.AND P0, PT, R11, RZ, PT ;  /* 0x000000ff0b00720c */ /* 0x004fda0003f05070 */
[----:B------:R-:W-:Y:S05]  /*3be0*/  @P0 BRA `(.L_x_54) ;  /* 0x0000000000600947 */ /* 0x000fea0003800000 */
[----:B------:R-:W0:Y:S01]  /*3bf0*/  I2F.U32.RP R7, R10 ;  /* 0x0000000a00077306 */ /* 0x000e220000209000 */
[----:B------:R-:W-:Y:S01]  /*3c00*/  IADD3 R11, PT, PT, RZ, -R10, RZ ;  /* 0x8000000aff0b7210 */ /* 0x000fe20007ffe0ff */
[----:B------:R-:W-:Y:S01]  /*3c10*/  IMAD.MOV.U32 R35, RZ, RZ, RZ ;  /* 0x000000ffff237224 */ /* 0x000fe200078e00ff */
[----:B------:R-:W-:-:S05]  /*3c20*/  ISETP.NE.U32.AND P2, PT, R10, RZ, PT ;  /* 0x000000ff0a00720c */ /* 0x000fca0003f45070 */
[----:B0-----:R-:W0:Y:S02]  /*3c30*/  MUFU.RCP R7, R7 ;  /* 0x0000000700077308 */ /* 0x001e240000001000 */
[----:B0-----:R-:W-:-:S06]  /*3c40*/  VIADD R12, R7, 0xffffffe ;  /* 0x0ffffffe070c7836 */ /* 0x001fcc0000000000 */
        /* <DEDUP_REMOVED lines=8> */
[----:B------:R-:W-:Y:S01]  /*3cd0*/  @P0 IMAD.IADD R11, R11, 0x1, -R10 ;  /* 0x000000010b0b0824 */ /* 0x000fe200078e0a0a */
[----:B------:R-:W-:-:S04]  /*3ce0*/  @P0 IADD3 R13, PT, PT, R13, 0x1, RZ ;  /* 0x000000010d0d0810 */ /* 0x000fc80007ffe0ff */
[----:B------:R-:W-:-:S13]  /*3cf0*/  ISETP.GE.U32.AND P1, PT, R11, R10, PT ;  /* 0x0000000a0b00720c */ /* 0x000fda0003f26070 */
[----:B------:R-:W-:Y:S01]  /*3d00*/  @P1 VIADD R13, R13, 0x1 ;  /* 0x000000010d0d1836 */ /* 0x000fe20000000000 */
[----:B------:R-:W-:-:S04]  /*3d10*/  @!P2 LOP3.LUT R13, RZ, R10, RZ, 0x33, !PT ;  /* 0x0000000aff0da212 */ /* 0x000fc800078e33ff */
[----:B------:R-:W-:-:S05]  /*3d20*/  IADD3 R7, PT, PT, -R13, RZ, RZ ;  /* 0x000000ff0d077210 */ /* 0x000fca0007ffe1ff */
[----:B------:R-:W-:Y:S01]  /*3d30*/  IMAD R34, R10, R7, R6 ;  /* 0x000000070a227224 */ /* 0x000fe200078e0206 */
[----:B------:R-:W-:Y:S01]  /*3d40*/  MOV R6, R13 ;  /* 0x0000000d00067202 */ /* 0x000fe20000000f00 */
[----:B------:R-:W-:Y:S01]  /*3d50*/  IMAD.MOV.U32 R7, RZ, RZ, RZ ;  /* 0x000000ffff077224 */ /* 0x000fe200078e00ff */
[----:B------:R-:W-:Y:S06]  /*3d60*/  BRA `(.L_x_55) ;  /* 0x00000000003c7947 */ /* 0x000fec0003800000 */
.L_x_54:
[----:B------:R-:W-:Y:S01]  /*3d70*/  MOV R15, R6 ;  /* 0x00000006000f7202 */ /* 0x000fe20000000f00 */
[----:B------:R-:W-:Y:S01]  /*3d80*/  IMAD.MOV.U32 R21, RZ, RZ, R7 ;  /* 0x000000ffff157224 */ /* 0x000fe200078e0007 */
[----:B------:R-:W-:Y:S01]  /*3d90*/  MOV R20, R10 ;  /* 0x0000000a00147202 */ /* 0x000fe20000000f00 */
[----:B------:R-:W-:Y:S01]  /*3da0*/  IMAD.MOV.U32 R13, RZ, RZ, R11 ;  /* 0x000000ffff0d7224 */ /* 0x000fe200078e000b */
[----:B------:R-:W-:-:S07]  /*3db0*/  MOV R14, 0x3dd0 ;  /* 0x00003dd0000e7802 */ /* 0x000fce0000000f00 */
[----:B------:R-:W-:Y:S05]  /*3dc0*/  CALL.REL.NOINC `($__internal_0_$__cuda_sm20_div_u64) ;  /* 0x00000018009c7944 */ /* 0x000fea0003c00000 */
[----:B------:R-:W-:-:S04]  /*3dd0*/  IADD3 R15, P0, PT, RZ, -R44, RZ ;  /* 0x8000002cff0f7210 */ /* 0x000fc80007f1e0ff */
[----:B------:R-:W-:Y:S01]  /*3de0*/  IADD3.X R13, PT, PT, RZ, ~R45, RZ, P0, !PT ;  /* 0x8000002dff0d7210 */ /* 0x000fe200007fe4ff */
[----:B------:R-:W-:-:S04]  /*3df0*/  IMAD.WIDE.U32 R6, R10, R15, R6 ;  /* 0x0000000f0a067225 */ /* 0x000fc800078e0006 */
[----:B------:R-:W-:Y:S02]  /*3e00*/  IMAD R13, R13, R10, RZ ;  /* 0x0000000a0d0d7224 */ /* 0x000fe400078e02ff */
[----:B------:R-:W-:Y:S02]  /*3e10*/  IMAD.MOV.U32 R34, RZ, RZ, R6 ;  /* 0x000000ffff227224 */ /* 0x000fe400078e0006 */
[----:B------:R-:W-:Y:S02]  /*3e20*/  IMAD R13, R11, R15, R13 ;  /* 0x0000000f0b0d7224 */ /* 0x000fe400078e020d */
[----:B------:R-:W-:-:S03]  /*3e30*/  IMAD.MOV.U32 R6, RZ, RZ, R44 ;  /* 0x000000ffff067224 */ /* 0x000fc600078e002c */
[----:B------:R-:W-:Y:S02]  /*3e40*/  IADD3 R35, PT, PT, R7, R13, RZ ;  /* 0x0000000d07237210 */ /* 0x000fe40007ffe0ff */
[----:B------:R-:W-:-:S07]  /*3e50*/  MOV R7, R45 ;  /* 0x0000002d00077202 */ /* 0x000fce0000000f00 */
.L_x_55:
[----:B------:R-:W-:Y:S05]  /*3e60*/  BSYNC.RECONVERGENT B1 ;  /* 0x0000000000017941 */ /* 0x000fea0003800200 */
.L_x_53:
[C---:B------:R-:W-:Y:S01]  /*3e70*/  IMAD.SHL.U32 R13, R0.reuse, 0x8, RZ ;  /* 0x00000008000d7824 */ /* 0x040fe200078e00ff */
[----:B------:R-:W-:-:S04]  /*3e80*/  SHF.L.U64.HI R10, R0, 0x3, R3 ;  /* 0x00000003000a7819 */ /* 0x000fc80000010203 */
        /* <DEDUP_REMOVED lines=14> */
[----:B------:R0:W5:Y:S02]  /*3f70*/  LD.E.64 R14, desc[UR36][R12.64+0x8] ;  /* 0x000008240c0e7980 */ /* 0x000164000c101b00 */
.L_x_58:
        /* <DEDUP_REMOVED lines=10> */
.L_x_57:
[----:B------:R-:W-:Y:S05]  /*4020*/  BSYNC.RECONVERGENT B1 ;  /* 0x0000000000017941 */ /* 0x000fea0003800200 */
.L_x_56:
[----:B------:R-:W1:Y:S01]  /*4030*/  LDCU UR4, c[0x0][0x388] ;  /* 0x00007100ff0477ac */ /* 0x000e620008000800 */
[----:B------:R-:W-:-:S05]  /*4040*/  IADD3 R0, P0, PT, R0, 0x1, RZ ;  /* 0x0000000100007810 */ /* 0x000fca0007f1e0ff */
[----:B------:R-:W-:Y:S01]  /*4050*/  IMAD.X R3, RZ, RZ, R3, P0 ;  /* 0x000000ffff037224 */ /* 0x000fe200000e0603 */
[----:B-1----:R-:W-:-:S04]  /*4060*/  ISETP.NE.U32.AND P0, PT, R0, UR4, PT ;  /* 0x0000000400007c0c */ /* 0x002fc8000bf05070 */
[----:B------:R-:W-:-:S13]  /*4070*/  ISETP.NE.AND.EX P0, PT, R3, R31, PT, P0 ;  /* 0x0000001f0300720c */ /* 0x000fda0003f05300 */
[----:B------:R-:W-:Y:S05]  /*4080*/  @P0 BRA `(.L_x_59) ;  /* 0xfffffff800bc0947 */ /* 0x000fea000383ffff */
[----:B------:R-:W-:Y:S05]  /*4090*/  BSYNC.RECONVERGENT B0 ;  /* 0x0000000000007941 */ /* 0x000fea0003800200 */
.L_x_52:
[----:B------:R-:W2:Y:S01]  /*40a0*/  LD.E.64 R34, desc[UR36][R22.64] ;  /* 0x0000002416227980 */ /* 0x000ea2000c101b00 */
[----:B------:R-:W-:-:S04]  /*40b0*/  ISETP.NE.U32.AND P0, PT, R6, RZ, PT ;  /* 0x000000ff0600720c */ /* 0x000fc80003f05070 */
[----:B------:R-:W-:-:S13]  /*40c0*/  ISETP.NE.AND.EX P0, PT, R7, RZ, PT, P0 ;  /* 0x000000ff0700720c */ /* 0x000fda0003f05300 */
[----:B--2---:R-:W-:Y:S02]  /*40d0*/  @P0 IADD3 R34, P1, PT, R6, R34, RZ ;  /* 0x0000002206220210 */ /* 0x004fe40007f3e0ff */
[----:B------:R-:W-:Y:S02]  /*40e0*/  MOV R6, 0x8 ;  /* 0x0000000800067802 */ /* 0x000fe40000000f00 */
[----:B------:R-:W-:-:S04]  /*40f0*/  @P0 IADD3.X R35, PT, PT, R7, R35, RZ, P1, !PT ;  /* 0x0000002307230210 */ /* 0x000fc80000ffe4ff */
[----:B------:R-:W1:Y:S01]  /*4100*/  LDC.64 R6, c[0x4][R6] ;  /* 0x0100000006067b82 */ /* 0x000e620000000a00 */
[----:B------:R2:W-:Y:S04]  /*4110*/  @P0 ST.E.64 desc[UR36][R22.64], R34 ;  /* 0x0000002216000985 */ /* 0x0005e8000c101b24 */
[----:B------:R-:W-:-:S07]  /*4120*/  LEPC R20, `(.L_x_60) ;  /* 0x000000001014794e */ /* 0x000fce0000000000 */
[----:B012---:R-:W-:Y:S05]  /*4130*/  CALL.ABS.NOINC R6 ;  /* 0x0000000006007343 */ /* 0x007fea0003c00000 */
.L_x_60:
[----:B------:R-:W-:-:S04]  /*4140*/  ISETP.NE.U32.AND P0, PT, R34, RZ, PT ;  /* 0x000000ff2200720c */ /* 0x000fc80003f05070 */
[----:B------:R-:W-:-:S13]  /*4150*/  ISETP.NE.AND.EX P0, PT, R35, RZ, PT, P0 ;  /* 0x000000ff2300720c */ /* 0x000fda0003f05300 */
[----:B------:R-:W-:Y:S05]  /*4160*/  @!P0 BRA `(.L_x_61) ;  /* 0xffffffdc009c8947 */ /* 0x000fea000383ffff */
.L_x_29:
[----:B------:R-:W-:Y:S05]  /*4170*/  BSYNC.RECONVERGENT B6 ;  /* 0x0000000000067941 */ /* 0x000fea0003800200 */
.L_x_28:
[----:B------:R-:W0:Y:S01]  /*4180*/  S2R R0, SR_CgaCtaId ;  /* 0x0000000000007919 */ /* 0x000e220000008800 */
[----:B------:R-:W-:Y:S01]  /*4190*/  MOV R3, 0x400 ;  /* 0x0000040000037802 */ /* 0x000fe20000000f00 */
[----:B------:R-:W-:-:S03]  /*41a0*/  IMAD.MOV.U32 R5, RZ, RZ, RZ ;  /* 0x000000ffff057224 */ /* 0x000fc600078e00ff */
[----:B0-----:R-:W-:-:S05]  /*41b0*/  LEA R3, R0, R3, 0x18 ;  /* 0x0000000300037211 */ /* 0x001fca00078ec0ff */
[----:B------:R-:W-:-:S07]  /*41c0*/  IMAD R0, R2, 0xfa0, R3 ;  /* 0x00000fa002007824 */ /* 0x000fce00078e0203 */
.L_x_62:
[----:B------:R-:W-:-:S05]  /*41d0*/  IMAD.WIDE.U32 R6, R5, 0x4, R16 ;  /* 0x0000000405067825 */ /* 0x000fca00078e0010 */
[----:B--2---:R-:W2:Y:S01]  /*41e0*/  LD.E R9, desc[UR36][R6.64] ;  /* 0x0000002406097980 */ /* 0x004ea2000c101900 */
[----:B------:R-:W-:-:S05]  /*41f0*/  LEA R4, R5, R0, 0x2 ;  /* 0x0000000005047211 */ /* 0x000fca00078e10ff */
[----:B--2---:R0:W-:Y:S04]  /*4200*/  STS [R4], R9 ;  /* 0x0000000904007388 */ /* 0x0041e80000000800 */
[----:B------:R-:W2:Y:S04]  /*4210*/  LD.E R11, desc[UR36][R6.64+0x4] ;  /* 0x00000424060b7980 */ /* 0x000ea8000c101900 */
[----:B--2---:R1:W-:Y:S04]  /*4220*/  STS [R4+0x4], R11 ;  /* 0x0000040b04007388 */ /* 0x0043e80000000800 */
[----:B------:R-:W2:Y:S04]  /*4230*/  LD.E R13, desc[UR36][R6.64+0x8] ;  /* 0x00000824060d7980 */ /* 0x000ea8000c101900 */
[----:B--2---:R2:W-:Y:S04]  /*4240*/  STS [R4+0x8], R13 ;  /* 0x0000080d04007388 */ /* 0x0045e80000000800 */
[----:B------:R-:W3:Y:S04]  /*4250*/  LD.E R15, desc[UR36][R6.64+0xc] ;  /* 0x00000c24060f7980 */ /* 0x000ee8000c101900 */
[----:B---3--:R3:W-:Y:S04]  /*4260*/  STS [R4+0xc], R15 ;  /* 0x00000c0f04007388 */ /* 0x0087e80000000800 */
[----:B------:R-:W4:Y:S04]  /*4270*/  LD.E R21, desc[UR36][R6.64+0x10] ;  /* 0x0000102406157980 */ /* 0x000f28000c101900 */
[----:B----4-:R4:W-:Y:S04]  /*4280*/  STS [R4+0x10], R21 ;  /* 0x0000101504007388 */ /* 0x0109e80000000800 */
[----:B------:R-:W5:Y:S04]  /*4290*/  LD.E R23, desc[UR36][R6.64+0x14] ;  /* 0x0000142406177980 */ /* 0x000f68000c101900 */
[----:B-----5:R5:W-:Y:S04]  /*42a0*/  STS [R4+0x14], R23 ;  /* 0x0000141704007388 */ /* 0x020be80000000800 */
[----:B------:R-:W2:Y:S01]  /*42b0*/  LD.E R25, desc[UR36][R6.64+0x18] ;  /* 0x0000182406197980 */ /* 0x000ea2000c101900 */
[----:B0-----:R-:W-:-:S03]  /*42c0*/  VIADD R9, R5, 0x8 ;  /* 0x0000000805097836 */ /* 0x001fc60000000000 */
[----:B--2---:R0:W-:Y:S04]  /*42d0*/  STS [R4+0x18], R25 ;  /* 0x0000181904007388 */ /* 0x0041e80000000800 */
[----:B-1----:R-:W2:Y:S01]  /*42e0*/  LD.E R11, desc[UR36][R6.64+0x1c] ;  /* 0x00001c24060b7980 */ /* 0x002ea2000c101900 */
[----:B------:R-:W-:-:S03]  /*42f0*/  IMAD.WIDE.U32 R8, R9, 0x4, R16 ;  /* 0x0000000409087825 */ /* 0x000fc600078e0010 */
[----:B--2---:R1:W-:Y:S04]  /*4300*/  STS [R4+0x1c], R11 ;  /* 0x00001c0b04007388 */ /* 0x0043e80000000800 */
[----:B------:R-:W2:Y:S04]  /*4310*/  LD.E R13, desc[UR36][R8.64] ;  /* 0x00000024080d7980 */ /* 0x000ea8000c101900 */
[----:B--2---:R2:W-:Y:S04]  /*4320*/  STS [R4+0x20], R13 ;  /* 0x0000200d04007388 */ /* 0x0045e80000000800 */
[----:B---3--:R-:W3:Y:S04]  /*4330*/  LD.E R15, desc[UR36][R8.64+0x4] ;  /* 0x00000424080f7980 */ /* 0x008ee8000c101900 */
[----:B---3--:R3:W-:Y:S04]  /*4340*/  STS [R4+0x24], R15 ;  /* 0x0000240f04007388 */ /* 0x0087e80000000800 */
[----:B----4-:R-:W4:Y:S04]  /*4350*/  LD.E R21, desc[UR36][R8.64+0x8] ;  /* 0x0000082408157980 */ /* 0x010f28000c101900 */
[----:B----4-:R4:W-:Y:S04]  /*4360*/  STS [R4+0x28], R21 ;  /* 0x0000281504007388 */ /* 0x0109e80000000800 */
[----:B-----5:R-:W5:Y:S04]  /*4370*/  LD.E R23, desc[UR36][R8.64+0xc] ;  /* 0x00000c2408177980 */ /* 0x020f68000c101900 */
[----:B-----5:R5:W-:Y:S04]  /*4380*/  STS [R4+0x2c], R23 ;  /* 0x00002c1704007388 */ /* 0x020be80000000800 */
[----:B0-----:R-:W2:Y:S04]  /*4390*/  LD.E R25, desc[UR36][R8.64+0x10] ;  /* 0x0000102408197980 */ /* 0x001ea8000c101900 */
[----:B--2---:R-:W-:Y:S04]  /*43a0*/  STS [R4+0x30], R25 ;  /* 0x0000301904007388 */ /* 0x004fe80000000800 */
[----:B-1----:R-:W2:Y:S04]  /*43b0*/  LD.E R11, desc[UR36][R8.64+0x14] ;  /* 0x00001424080b7980 */ /* 0x002ea8000c101900 */
[----:B--2---:R0:W-:Y:S04]  /*43c0*/  STS [R4+0x34], R11 ;  /* 0x0000340b04007388 */ /* 0x0041e80000000800 */
[----:B------:R-:W2:Y:S01]  /*43d0*/  LD.E R13, desc[UR36][R8.64+0x18] ;  /* 0x00001824080d7980 */ /* 0x000ea2000c101900 */
[----:B------:R-:W-:-:S03]  /*43e0*/  IADD3 R7, PT, PT, R5, 0x10, RZ ;  /* 0x0000001005077810 */ /* 0x000fc60007ffe0ff */
[----:B--2---:R1:W-:Y:S04]  /*43f0*/  STS [R4+0x38], R13 ;  /* 0x0000380d04007388 */ /* 0x0043e80000000800 */
[----:B---3--:R-:W2:Y:S01]  /*4400*/  LD.E R15, desc[UR36][R8.64+0x1c] ;  /* 0x00001c24080f7980 */ /* 0x008ea2000c101900 */
[----:B------:R-:W-:-:S03]  /*4410*/  IMAD.WIDE.U32 R6, R7, 0x4, R16 ;  /* 0x0000000407067825 */ /* 0x000fc600078e0010 */
[----:B--2---:R2:W-:Y:S04]  /*4420*/  STS [R4+0x3c], R15 ;  /* 0x00003c0f04007388 */ /* 0x0045e80000000800 */
[----:B----4-:R-:W3:Y:S04]  /*4430*/  LD.E R21, desc[UR36][R6.64] ;  /* 0x0000002406157980 */ /* 0x010ee8000c101900 */
[----:B---3--:R3:W-:Y:S04]  /*4440*/  STS [R4+0x40], R21 ;  /* 0x0000401504007388 */ /* 0x0087e80000000800 */
[----:B-----5:R-:W4:Y:S04]  /*4450*/  LD.E R23, desc[UR36][R6.64+0x4] ;  /* 0x0000042406177980 */ /* 0x020f28000c101900 */
[----:B----4-:R4:W-:Y:S04]  /*4460*/  STS [R4+0x44], R23 ;  /* 0x0000441704007388 */ /* 0x0109e80000000800 */
[----:B0-----:R-:W5:Y:S04]  /*4470*/  LD.E R11, desc[UR36][R6.64+0x8] ;  /* 0x00000824060b7980 */ /* 0x001f68000c101900 */
[----:B-----5:R0:W-:Y:S04]  /*4480*/  STS [R4+0x48], R11 ;  /* 0x0000480b04007388 */ /* 0x0201e80000000800 */
[----:B-1----:R-:W5:Y:S04]  /*4490*/  LD.E R13, desc[UR36][R6.64+0xc] ;  /* 0x00000c24060d7980 */ /* 0x002f68000c101900 */
[----:B-----5:R1:W-:Y:S04]  /*44a0*/  STS [R4+0x4c], R13 ;  /* 0x00004c0d04007388 */ /* 0x0203e80000000800 */
[----:B------:R-:W5:Y:S04]  /*44b0*/  LD.E R25, desc[UR36][R6.64+0x10] ;  /* 0x0000102406197980 */ /* 0x000f68000c101900 */
[----:B-----5:R-:W-:Y:S04]  /*44c0*/  STS [R4+0x50], R25 ;  /* 0x0000501904007388 */ /* 0x020fe80000000800 */
[----:B--2---:R-:W2:Y:S04]  /*44d0*/  LD.E R15, desc[UR36][R6.64+0x14] ;  /* 0x00001424060f7980 */ /* 0x004ea8000c101900 */
[----:B--2---:R2:W-:Y:S04]  /*44e0*/  STS [R4+0x54], R15 ;  /* 0x0000540f04007388 */ /* 0x0045e80000000800 */
[----:B---3--:R-:W3:Y:S01]  /*44f0*/  LD.E R21, desc[UR36][R6.64+0x18] ;  /* 0x0000182406157980 */ /* 0x008ee2000c101900 */
[----:B------:R-:W-:-:S03]  /*4500*/  VIADD R9, R5, 0x18 ;  /* 0x0000001805097836 */ /* 0x000fc60000000000 */
[----:B---3--:R3:W-:Y:S04]  /*4510*/  STS [R4+0x58], R21 ;  /* 0x0000581504007388 */ /* 0x0087e80000000800 */
[----:B----4-:R-:W4:Y:S01]  /*4520*/  LD.E R23, desc[UR36][R6.64+0x1c] ;  /* 0x00001c2406177980 */ /* 0x010f22000c101900 */
[----:B------:R-:W-:-:S03]  /*4530*/  IMAD.WIDE.U32 R8, R9, 0x4, R16 ;  /* 0x0000000409087825 */ /* 0x000fc600078e0010 */
[----:B----4-:R4:W-:Y:S04]  /*4540*/  STS [R4+0x5c], R23 ;  /* 0x00005c1704007388 */ /* 0x0109e80000000800 */
[----:B0-----:R-:W5:Y:S04]  /*4550*/  LD.E R11, desc[UR36][R8.64] ;  /* 0x00000024080b7980 */ /* 0x001f68000c101900 */
[----:B-----5:R0:W-:Y:S04]  /*4560*/  STS [R4+0x60], R11 ;  /* 0x0000600b04007388 */ /* 0x0201e80000000800 */
[----:B-1----:R-:W5:Y:S04]  /*4570*/  LD.E R13, desc[UR36][R8.64+0x4] ;  /* 0x00000424080d7980 */ /* 0x002f68000c101900 */
[----:B-----5:R1:W-:Y:S04]  /*4580*/  STS [R4+0x64], R13 ;  /* 0x0000640d04007388 */ /* 0x0203e80000000800 */
[----:B--2---:R-:W2:Y:S04]  /*4590*/  LD.E R15, desc[UR36][R8.64+0x8] ;  /* 0x00000824080f7980 */ /* 0x004ea8000c101900 */
[----:B--2---:R2:W-:Y:S04]  /*45a0*/  STS [R4+0x68], R15 ;  /* 0x0000680f04007388 */ /* 0x0045e80000000800 */
[----:B---3--:R-:W3:Y:S04]  /*45b0*/  LD.E R21, desc[UR36][R8.64+0xc] ;  /* 0x00000c2408157980 */ /* 0x008ee8000c101900 */
[----:B---3--:R3:W-:Y:S04]  /*45c0*/  STS [R4+0x6c], R21 ;  /* 0x00006c1504007388 */ /* 0x0087e80000000800 */
[----:B------:R-:W5:Y:S04]  /*45d0*/  LD.E R25, desc[UR36][R8.64+0x10] ;  /* 0x0000102408197980 */ /* 0x000f68000c101900 */
[----:B-----5:R-:W-:Y:S04]  /*45e0*/  STS [R4+0x70], R25 ;  /* 0x0000701904007388 */ /* 0x020fe80000000800 */
[----:B----4-:R-:W4:Y:S04]  /*45f0*/  LD.E R23, desc[UR36][R8.64+0x14] ;  /* 0x0000142408177980 */ /* 0x010f28000c101900 */
[----:B----4-:R4:W-:Y:S04]  /*4600*/  STS [R4+0x74], R23 ;  /* 0x0000741704007388 */ /* 0x0109e80000000800 */
[----:B------:R-:W5:Y:S01]  /*4610*/  LD.E R31, desc[UR36][R8.64+0x18] ;  /* 0x00001824081f7980 */ /* 0x000f62000c101900 */
[----:B------:R-:W-:-:S03]  /*4620*/  IADD3 R7, PT, PT, R5, 0x20, RZ ;  /* 0x0000002005077810 */ /* 0x000fc60007ffe0ff */
[----:B-----5:R-:W-:Y:S04]  /*4630*/  STS [R4+0x78], R31 ;  /* 0x0000781f04007388 */ /* 0x020fe80000000800 */
[----:B------:R-:W5:Y:S01]  /*4640*/  LD.E R33, desc[UR36][R8.64+0x1c] ;  /* 0x00001c2408217980 */ /* 0x000f62000c101900 */
[----:B------:R-:W-:-:S03]  /*4650*/  IMAD.WIDE.U32 R6, R7, 0x4, R16 ;  /* 0x0000000407067825 */ /* 0x000fc600078e0010 */
[----:B-----5:R-:W-:Y:S04]  /*4660*/  STS [R4+0x7c], R33 ;  /* 0x00007c2104007388 */ /* 0x020fe80000000800 */
        /* <DEDUP_REMOVED lines=8> */
[----:B------:R-:W3:Y:S04]  /*46f0*/  LD.E R9, desc[UR36][R6.64+0x10] ;  /* 0x0000102406097980 */ /* 0x000ee8000c101900 */
[----:B---3--:R2:W-:Y:S04]  /*4700*/  STS [R4+0x90], R9 ;  /* 0x0000900904007388 */ /* 0x0085e80000000800 */
[----:B----4-:R-:W3:Y:S04]  /*4710*/  LD.E R23, desc[UR36][R6.64+0x14] ;  /* 0x0000142406177980 */ /* 0x010ee8000c101900 */
[----:B---3--:R2:W-:Y:S04]  /*4720*/  STS [R4+0x94], R23 ;  /* 0x0000941704007388 */ /* 0x0085e80000000800 */
[----:B0-----:R-:W3:Y:S04]  /*4730*/  LD.E R11, desc[UR36][R6.64+0x18] ;  /* 0x00001824060b7980 */ /* 0x001ee8000c101900 */
[----:B---3--:R2:W-:Y:S04]  /*4740*/  STS [R4+0x98], R11 ;  /* 0x0000980b04007388 */ /* 0x0085e80000000800 */
[----:B-1----:R-:W3:Y:S01]  /*4750*/  LD.E R13, desc[UR36][R6.64+0x1c] ;  /* 0x00001c24060d7980 */ /* 0x002ee2000c101900 */
[----:B------:R-:W-:-:S05]  /*4760*/  VIADD R5, R5, 0x28 ;  /* 0x0000002805057836 */ /* 0x000fca0000000000 */
[----:B------:R-:W-:Y:S01]  /*4770*/  ISETP.NE.AND P0, PT, R5, 0x3e8, PT ;  /* 0x000003e80500780c */ /* 0x000fe20003f05270 */
[----:B---3--:R2:W-:-:S12]  /*4780*/  STS [R4+0x9c], R13 ;  /* 0x00009c0d04007388 */ /* 0x0085d80000000800 */
[----:B------:R-:W-:Y:S05]  /*4790*/  @P0 BRA `(.L_x_62) ;  /* 0xfffffff8008c0947 */ /* 0x000fea000383ffff */
[----:B------:R-:W-:Y:S01]  /*47a0*/  ISETP.GE.U32.AND P0, PT, R29, 0x2, PT ;  /* 0x000000021d00780c */ /* 0x000fe20003f06070 */
[----:B------:R-:W-:Y:S05]  /*47b0*/  WARPSYNC.ALL ;  /* 0x0000000000007948 */ /* 0x000fea0003800000 */
[----:B------:R-:W-:Y:S07]  /*47c0*/  BAR.SYNC.DEFER_BLOCKING 0x0 ;  /* 0x0000000000007b1d */ /* 0x000fee0000010000 */
[----:B------:R-:W-:Y:S05]  /*47d0*/  @!P0 BRA `(.L_x_63) ;  /* 0x0000000400a48947 */ /* 0x000fea0003800000 */
.L_x_74:
[----:B--2---:R-:W-:Y:S01]  /*47e0*/  SHF.R.U32.HI R13, RZ, 0x1, R29 ;  /* 0x00000001ff0d7819 */ /* 0x004fe2000001161d */
[----:B------:R-:W-:Y:S03]  /*47f0*/  BSSY.RECONVERGENT B0, `(.L_x_64) ;  /* 0x0000063000007945 */ /* 0x000fe60003800200 */
[----:B------:R-:W-:-:S13]  /*4800*/  ISETP.GE.U32.AND P0, PT, R2, R13, PT ;  /* 0x0000000d0200720c */ /* 0x000fda0003f06070 */
[----:B---34-:R-:W-:Y:S05]  /*4810*/  @P0 BRA `(.L_x_65) ;  /* 0x0000000400800947 */ /* 0x018fea0003800000 */
[----:B------:R-:W-:Y:S02]  /*4820*/  HFMA2 R8, -RZ, RZ, 0, 0 ;  /* 0x00000000ff087431 */ /* 0x000fe400000001ff */
[----:B------:R-:W-:-:S07]  /*4830*/  IMAD R15, R13, 0xfa0, R0 ;  /* 0x00000fa00d0f7824 */ /* 0x000fce00078e0200 */
.L_x_73:
[C---:B---34-:R-:W-:Y:S01]  /*4840*/  IMAD R4, R8.reuse, 0x4, R15 ;  /* 0x0000000408047824 */ /* 0x058fe200078e020f */
[----:B------:R-:W-:Y:S01]  /*4850*/  LDS R5, [R0+0xf9c] ;  /* 0x000f9c0000057984 */ /* 0x000fe20000000800 */
[----:B------:R-:W-:Y:S01]  /*4860*/  IADD3 R8, PT, PT, R8, 0x1, RZ ;  /* 0x0000000108087810 */ /* 0x000fe20007ffe0ff */
[----:B------:R-:W-:Y:S02]  /*4870*/  BSSY.RECONVERGENT B1, `(.L_x_66) ;  /* 0x0000059000017945 */ /* 0x000fe40003800200 */
[----:B------:R-:W0:Y:S01]  /*4880*/  LDS R12, [R4] ;  /* 0x00000000040c7984 */ /* 0x000e220000000800 */
[----:B------:R-:W-:Y:S02]  /*4890*/  ISETP.NE.AND P0, PT, R8, 0x3e8, PT ;  /* 0x000003e80800780c */ /* 0x000fe40003f05270 */
[----:B0-----:R-:W-:-:S13]  /*48a0*/  FSETP.GT.AND P1, PT, R12, R5, PT ;  /* 0x000000050c00720b */ /* 0x001fda0003f24000 */
[----:B------:R-:W-:Y:S05]  /*48b0*/  @!P1 BRA `(.L_x_67) ;  /* 0x0000000400509947 */ /* 0x000fea0003800000 */
[----:B------:R-:W-:-:S07]  /*48c0*/  IMAD.MOV.U32 R9, RZ, RZ, RZ ;  /* 0x000000ffff097224 */ /* 0x000fce00078e00ff */
.L_x_69:
[----:B------:R-:W-:Y:S01]  /*48d0*/  LEA R14, R9, R0, 0x2 ;  /* 0x00000000090e7211 */ /* 0x000fe200078e10ff */
[----:B------:R-:W-:-:S03]  /*48e0*/  IMAD.MOV.U32 R11, RZ, RZ, R9 ;  /* 0x000000ffff0b7224 */ /* 0x000fc600078e0009 */
[----:B------:R-:W-:Y:S01]  /*48f0*/  MOV R10, R14 ;  /* 0x0000000e000a7202 */ /* 0x000fe20000000f00 */
[----:B------:R-:W0:Y:S02]  /*4900*/  LDS.128 R4, [R14] ;  /* 0x000000000e047984 */ /* 0x000e240000000c00 */
[----:B0-----:R-:W-:-:S13]  /*4910*/  FSETP.GT.AND P1, PT, R12, R4, PT ;  /* 0x000000040c00720b */ /* 0x001fda0003f24000 */
[----:B------:R-:W-:Y:S05]  /*4920*/  @P1 BRA `(.L_x_68) ;  /* 0x00000000009c1947 */ /* 0x000fea0003800000 */
[----:B------:R-:W-:Y:S01]  /*4930*/  FSETP.GT.AND P1, PT, R12, R5, PT ;  /* 0x000000050c00720b */ /* 0x000fe20003f24000 */
[----:B------:R-:W-:Y:S01]  /*4940*/  VIADD R11, R9, 0x1 ;  /* 0x00000001090b7836 */ /* 0x000fe20000000000 */
[----:B------:R-:W-:Y:S01]  /*4950*/  IADD3 R10, PT, PT, R14, 0x4, RZ ;  /* 0x000000040e0a7810 */ /* 0x000fe20007ffe0ff */
[----:B------:R-:W-:-:S10]  /*4960*/  IMAD.MOV.U32 R4, RZ, RZ, R5 ;  /* 0x000000ffff047224 */ /* 0x000fd400078e0005 */
[----:B------:R-:W-:Y:S05]  /*4970*/  @P1 BRA `(.L_x_68) ;  /* 0x0000000000881947 */ /* 0x000fea0003800000 */
[-C--:B------:R-:W-:Y:S01]  /*4980*/  FSETP.GT.AND P1, PT, R12, R6.reuse, PT ;  /* 0x000000060c00720b */ /* 0x080fe20003f24000 */
[----:B------:R-:W-:Y:S01]  /*4990*/  VIADD R10, R14, 0x8 ;  /* 0x000000080e0a7836 */ /* 0x000fe20000000000 */
[----:B------:R-:W-:Y:S02]  /*49a0*/  IADD3 R11, PT, PT, R9, 0x2, RZ ;  /* 0x00000002090b7810 */ /* 0x000fe40007ffe0ff */
[----:B------:R-:W-:-:S09]  /*49b0*/  MOV R4, R6 ;  /* 0x0000000600047202 */ /* 0x000fd20000000f00 */
[----:B------:R-:W-:Y:S05]  /*49c0*/  @P1 BRA `(.L_x_68) ;  /* 0x0000000000741947 */ /* 0x000fea0003800000 */
[----:B------:R-:W-:Y:S01]  /*49d0*/  FSETP.GT.AND P1, PT, R12, R7, PT ;  /* 0x000000070c00720b */ /* 0x000fe20003f24000 */
[----:B------:R-:W-:Y:S01]  /*49e0*/  VIADD R11, R9, 0x3 ;  /* 0x00000003090b7836 */ /* 0x000fe20000000000 */
[----:B------:R-:W-:Y:S01]  /*49f0*/  IADD3 R10, PT, PT, R14, 0xc, RZ ;  /* 0x0000000c0e0a7810 */ /* 0x000fe20007ffe0ff */
[----:B------:R-:W-:-:S10]  /*4a00*/  IMAD.MOV.U32 R4, RZ, RZ, R7 ;  /* 0x000000ffff047224 */ /* 0x000fd400078e0007 */
[----:B------:R-:W-:Y:S05]  /*4a10*/  @P1 BRA `(.L_x_68) ;  /* 0x0000000000601947 */ /* 0x000fea0003800000 */
[----:B------:R-:W0:Y:S01]  /*4a20*/  LDS.128 R4, [R14+0x10] ;  /* 0x000010000e047984 */ /* 0x000e220000000c00 */
[----:B------:R-:W-:Y:S01]  /*4a30*/  IADD3 R11, PT, PT, R9, 0x4, RZ ;  /* 0x00000004090b7810 */ /* 0x000fe20007ffe0ff */
[----:B------:R-:W-:Y:S01]  /*4a40*/  VIADD R10, R14, 0x10 ;  /* 0x000000100e0a7836 */ /* 0x000fe20000000000 */
[----:B0-----:R-:W-:-:S13]  /*4a50*/  FSETP.GT.AND P1, PT, R12, R4, PT ;  /* 0x000000040c00720b */ /* 0x001fda0003f24000 */
        /* <DEDUP_REMOVED lines=13> */
[----:B------:R-:W-:Y:S02]  /*4b30*/  MOV R4, R7 ;  /* 0x0000000700047202 */ /* 0x000fe40000000f00 */
[----:B------:R-:W-:-:S09]  /*4b40*/  IADD3 R11, PT, PT, R9, 0x7, RZ ;  /* 0x00000007090b7810 */ /* 0x000fd20007ffe0ff */
[----:B------:R-:W-:Y:S05]  /*4b50*/  @P1 BRA `(.L_x_68) ;  /* 0x0000000000101947 */ /* 0x000fea0003800000 */
[----:B------:R-:W-:-:S05]  /*4b60*/  VIADD R9, R9, 0x8 ;  /* 0x0000000809097836 */ /* 0x000fca0000000000 */
[----:B------:R-:W-:-:S13]  /*4b70*/  ISETP.NE.AND P1, PT, R9, 0x3e8, PT ;  /* 0x000003e80900780c */ /* 0x000fda0003f25270 */
[----:B------:R-:W-:Y:S05]  /*4b80*/  @P1 BRA `(.L_x_69) ;  /* 0xfffffffc00501947 */ /* 0x000fea000383ffff */
[----:B------:R-:W-:Y:S05]  /*4b90*/  BRA `(.L_x_67) ;  /* 0x0000000000987947 */ /* 0x000fea0003800000 */
.L_x_68:
[----:B------:R0:W-:Y:S01]  /*4ba0*/  STS [R10], R12 ;  /* 0x0000000c0a007388 */ /* 0x0001e20000000800 */
[----:B------:R-:W-:-:S13]  /*4bb0*/  ISETP.GT.U32.AND P1, PT, R11, 0x3e6, PT ;  /* 0x000003e60b00780c */ /* 0x000fda0003f24070 */
[----:B0-----:R-:W-:Y:S05]  /*4bc0*/  @P1 BRA `(.L_x_67) ;  /* 0x00000000008c1947 */ /* 0x001fea0003800000 */
[C---:B------:R-:W-:Y:S01]  /*4bd0*/  LOP3.LUT R6, R11.reuse, 0x3, RZ, 0xc0, !PT ;  /* 0x000000030b067812 */ /* 0x040fe200078ec0ff */
[----:B------:R-:W-:Y:S01]  /*4be0*/  BSSY.RECONVERGENT B2, `(.L_x_70) ;  /* 0x0000014000027945 */ /* 0x000fe20003800200 */
[----:B------:R-:W-:Y:S02]  /*4bf0*/  ISETP.GT.U32.AND P2, PT, R11, 0x3e3, PT ;  /* 0x000003e30b00780c */ /* 0x000fe40003f44070 */
[----:B------:R-:W-:Y:S02]  /*4c00*/  ISETP.NE.AND P1, PT, R6, 0x3, PT ;  /* 0x000000030600780c */ /* 0x000fe40003f25270 */
[----:B------:R-:W-:-:S11]  /*4c10*/  MOV R5, R11 ;  /* 0x0000000b00057202 */ /* 0x000fd60000000f00 */
[----:B------:R-:W-:Y:S05]  /*4c20*/  @!P1 BRA `(.L_x_71) ;  /* 0x00000000003c9947 */ /* 0x000fea0003800000 */
[C---:B------:R-:W-:Y:S01]  /*4c30*/  IMAD R7, R11.reuse, 0x4, R0 ;  /* 0x000000040b077824 */ /* 0x040fe200078e0200 */
[----:B------:R-:W-:Y:S02]  /*4c40*/  ISETP.NE.AND P1, PT, R6, 0x2, PT ;  /* 0x000000020600780c */ /* 0x000fe40003f25270 */
[----:B------:R-:W-:Y:S02]  /*4c50*/  IADD3 R5, PT, PT, R11, 0x1, RZ ;  /* 0x000000010b057810 */ /* 0x000fe40007ffe0ff */
[----:B------:R-:W0:Y:S04]  /*4c60*/  LDS R10, [R7+0x4] ;  /* 0x00000400070a7984 */ /* 0x000e280000000800 */
[----:B------:R0:W-:Y:S02]  /*4c70*/  STS [R7+0x4], R4 ;  /* 0x0000040407007388 */ /* 0x0001e40000000800 */
[----:B0-----:R-:W-:-:S03]  /*4c80*/  IMAD.MOV.U32 R4, RZ, RZ, R10 ;  /* 0x000000ffff047224 */ /* 0x001fc600078e000a */
[----:B------:R-:W-:Y:S05]  /*4c90*/  @!P1 BRA `(.L_x_71) ;  /* 0x0000000000209947 */ /* 0x000fea0003800000 */
[----:B------:R-:W-:Y:S01]  /*4ca0*/  ISETP.NE.AND P1, PT, R6, 0x1, PT ;  /* 0x000000010600780c */ /* 0x000fe20003f25270 */
[----:B------:R-:W0:Y:S01]  /*4cb0*/  LDS R4, [R7+0x8] ;  /* 0x0000080007047984 */ /* 0x000e220000000800 */
[----:B------:R-:W-:-:S03]  /*4cc0*/  IADD3 R5, PT, PT, R11, 0x2, RZ ;  /* 0x000000020b057810 */ /* 0x000fc60007ffe0ff */
[----:B------:R-:W-:Y:S08]  /*4cd0*/  STS [R7+0x8], R10 ;  /* 0x0000080a07007388 */ /* 0x000ff00000000800 */
[----:B------:R-:W1:Y:S01]  /*4ce0*/  @P1 LDS R6, [R7+0xc] ;  /* 0x00000c0007061984 */ /* 0x000e620000000800 */
[----:B------:R-:W-:-:S03]  /*4cf0*/  @P1 VIADD R5, R11, 0x3 ;  /* 0x000000030b051836 */ /* 0x000fc60000000000 */
[----:B0-----:R1:W-:Y:S02]  /*4d00*/  @P1 STS [R7+0xc], R4 ;  /* 0x00000c0407001388 */ /* 0x0013e40000000800 */
[----:B-1----:R-:W-:-:S07]  /*4d10*/  @P1 MOV R4, R6 ;  /* 0x0000000600041202 */ /* 0x002fce0000000f00 */
.L_x_71:
[----:B------:R-:W-:Y:S05]  /*4d20*/  BSYNC.RECONVERGENT B2 ;  /* 0x0000000000027941 */ /* 0x000fea0003800200 */
.L_x_70:
[----:B------:R-:W-:Y:S05]  /*4d30*/  @P2 BRA `(.L_x_67) ;  /* 0x0000000000302947 */ /* 0x000fea0003800000 */
.L_x_72:
[C---:B---3--:R-:W-:Y:S01]  /*4d40*/  IMAD R7, R5.reuse, 0x4, R0 ;  /* 0x0000000405077824 */ /* 0x048fe200078e0200 */
[----:B------:R-:W-:-:S04]  /*4d50*/  IADD3 R5, PT, PT, R5, 0x4, RZ ;  /* 0x0000000405057810 */ /* 0x000fc80007ffe0ff */
[----:B------:R-:W0:Y:S01]  /*4d60*/  LDS R6, [R7+0x4] ;  /* 0x0000040007067984 */ /* 0x000e220000000800 */
[----:B------:R-:W-:-:S03]  /*4d70*/  ISETP.NE.AND P1, PT, R5, 0x3e7, PT ;  /* 0x000003e70500780c */ /* 0x000fc60003f25270 */
[----:B------:R-:W1:Y:S04]  /*4d80*/  LDS R10, [R7+0x8] ;  /* 0x00000800070a7984 */ /* 0x000e680000000800 */
[----:B------:R-:W2:Y:S04]  /*4d90*/  LDS R12, [R7+0xc] ;  /* 0x00000c00070c7984 */ /* 0x000ea80000000800 */
[----:B----4-:R3:W-:Y:S04]  /*4da0*/  STS [R7+0x4], R4 ;  /* 0x0000040407007388 */ /* 0x0107e80000000800 */
[----:B------:R3:W4:Y:S04]  /*4db0*/  LDS R4, [R7+0x10] ;  /* 0x0000100007047984 */ /* 0x0007280000000800 */
[----:B0-----:R3:W-:Y:S04]  /*4dc0*/  STS [R7+0x8], R6 ;  /* 0x0000080607007388 */ /* 0x0017e80000000800 */
[----:B-1----:R3:W-:Y:S04]  /*4dd0*/  STS [R7+0xc], R10 ;  /* 0x00000c0a07007388 */ /* 0x0027e80000000800 */
[----:B--2---:R3:W-:Y:S01]  /*4de0*/  STS [R7+0x10], R12 ;  /* 0x0000100c07007388 */ /* 0x0047e20000000800 */
[----:B------:R-:W-:Y:S05]  /*4df0*/  @P1 BRA `(.L_x_72) ;  /* 0xfffffffc00d01947 */ /* 0x000fea000383ffff */
.L_x_67:
[----:B------:R-:W-:Y:S05]  /*4e00*/  BSYNC.RECONVERGENT B1 ;  /* 0x0000000000017941 */ /* 0x000fea0003800200 */
.L_x_66:
[----:B------:R-:W-:Y:S05]  /*4e10*/  @P0 BRA `(.L_x_73) ;  /* 0xfffffff800880947 */ /* 0x000fea000383ffff */
.L_x_65:
[----:B------:R-:W-:Y:S05]  /*4e20*/  BSYNC.RECONVERGENT B0 ;  /* 0x0000000000007941 */ /* 0x000fea0003800200 */
.L_x_64:
[----:B------:R-:W-:Y:S01]  /*4e30*/  BAR.SYNC.DEFER_BLOCKING 0x0 ;  /* 0x0000000000007b1d */ /* 0x000fe20000010000 */
[----:B------:R-:W-:Y:S01]  /*4e40*/  ISETP.GT.U32.AND P0, PT, R29, 0x3, PT ;  /* 0x000000031d00780c */ /* 0x000fe20003f04070 */
[----:B------:R-:W-:-:S12]  /*4e50*/  IMAD.MOV.U32 R29, RZ, RZ, R13 ;  /* 0x000000ffff1d7224 */ /* 0x000fd800078e000d */
[----:B------:R-:W-:Y:S05]  /*4e60*/  @P0 BRA `(.L_x_74) ;  /* 0xfffffff8005c0947 */ /* 0x000fea000383ffff */
.L_x_63:
[----:B------:R-:W-:Y:S01]  /*4e70*/  ISETP.NE.AND P0, PT, R2, RZ, PT ;  /* 0x000000ff0200720c */ /* 0x000fe20003f05270 */
[----:B------:R-:W-:Y:S01]  /*4e80*/  BSSY.RECONVERGENT B0, `(.L_x_75) ;  /* 0x000008b000007945 */ /* 0x000fe20003800200 */
[----:B------:R-:W-:-:S11]  /*4e90*/  MOV R2, 0x8 ;  /* 0x0000000800027802 */ /* 0x000fd60000000f00 */
[----:B------:R-:W-:Y:S05]  /*4ea0*/  @P0 BRA `(.L_x_76) ;  /* 0x0000000800200947 */ /* 0x000fea0003800000 */
[----:B------:R-:W0:Y:S01]  /*4eb0*/  LDC.64 R30, c[0x0][0x3a0] ;  /* 0x0000e800ff1e7b82 */ /* 0x000e220000000a00 */
[----:B------:R-:W-:-:S07]  /*4ec0*/  HFMA2 R24, -RZ, RZ, 0, 0 ;  /* 0x00000000ff187431 */ /* 0x000fce00000001ff */
.L_x_77:
[----:B------:R-:W-:Y:S02]  /*4ed0*/  IMAD R25, R24, 0x4, R3 ;  /* 0x0000000418197824 */ /* 0x000fe400078e0203 */
[----:B------:R-:W-:Y:S02]  /*4ee0*/  IMAD R0, R28, 0x3e8, R24 ;  /* 0x000003e81c007824 */ /* 0x000fe400078e0218 */
[----:B------:R-:W-:Y:S01]  /*4ef0*/  VIADD R24, R24, 0x28 ;  /* 0x0000002818187836 */ /* 0x000fe20000000000 */
[----:B--23--:R-:W1:Y:S01]  /*4f00*/  LDS.128 R20, [R25] ;  /* 0x0000000019147984 */ /* 0x00ce620000000c00 */
[C-C-:B0--3--:R-:W-:Y:S01]  /*4f10*/  IMAD.WIDE.U32 R12, R0.reuse, 0x4, R30.reuse ;  /* 0x00000004000c7825 */ /* 0x149fe200078e001e */
[C---:B------:R-:W-:Y:S02]  /*4f20*/  IADD3 R43, PT, PT, R0.reuse, 0x1, RZ ;  /* 0x00000001002b7810 */ /* 0x040fe40007ffe0ff */
[----:B------:R-:W0:Y:S01]  /*4f30*/  LDS.128 R32, [R25+0x10] ;  /* 0x0000100019207984 */ /* 0x000e220000000c00 */
[C---:B------:R-:W-:Y:S01]  /*4f40*/  VIADD R41, R0.reuse, 0x2 ;  /* 0x0000000200297836 */ /* 0x040fe20000000000 */
[C---:B------:R-:W-:Y:S01]  /*4f50*/  IADD3 R39, PT, PT, R0.reuse, 0x3, RZ ;  /* 0x0000000300277810 */ /* 0x040fe20007ffe0ff */
[C---:B------:R-:W-:Y:S01]  /*4f60*/  VIADD R37, R0.reuse, 0x4 ;  /* 0x0000000400257836 */ /* 0x040fe20000000000 */
[----:B----4-:R-:W2:Y:S01]  /*4f70*/  LDS.128 R4, [R25+0x20] ;  /* 0x0000200019047984 */ /* 0x010ea20000000c00 */
[C---:B------:R-:W-:Y:S01]  /*4f80*/  IADD3 R47, PT, PT, R0.reuse, 0x5, RZ ;  /* 0x00000005002f7810 */ /* 0x040fe20007ffe0ff */
[--C-:B------:R-:W-:Y:S01]  /*4f90*/  IMAD.WIDE.U32 R42, R43, 0x4, R30.reuse ;  /* 0x000000042b2a7825 */ /* 0x100fe200078e001e */
[C---:B------:R-:W-:Y:S01]  /*4fa0*/  IADD3 R29, PT, PT, R0.reuse, 0x7, RZ ;  /* 0x00000007001d7810 */ /* 0x040fe20007ffe0ff */
[----:B------:R-:W3:Y:S01]  /*4fb0*/  LDS.128 R8, [R25+0x30] ;  /* 0x0000300019087984 */ /* 0x000ee20000000c00 */
[----:B------:R-:W-:Y:S01]  /*4fc0*/  IADD3 R51, PT, PT, R0, 0xf, RZ ;  /* 0x0000000f00337810 */ /* 0x000fe20007ffe0ff */
[----:B------:R-:W-:Y:S01]  /*4fd0*/  IMAD.WIDE.U32 R40, R41, 0x4, R30 ;  /* 0x0000000429287825 */ /* 0x000fe200078e001e */
[----:B------:R-:W-:-:S03]  /*4fe0*/  ISETP.NE.AND P0, PT, R24, 0x3e8, PT ;  /* 0x000003e81800780c */ /* 0x000fc60003f05270 */
[----:B------:R-:W-:-:S04]  /*4ff0*/  IMAD.WIDE.U32 R38, R39, 0x4, R30 ;  /* 0x0000000427267825 */ /* 0x000fc800078e001e */
[----:B------:R-:W-:-:S04]  /*5000*/  IMAD.WIDE.U32 R36, R37, 0x4, R30 ;  /* 0x0000000425247825 */ /* 0x000fc800078e001e */
[----:B------:R-:W-:-:S04]  /*5010*/  IMAD.WIDE.U32 R46, R47, 0x4, R30 ;  /* 0x000000042f2e7825 */ /* 0x000fc800078e001e */
[C---:B------:R-:W-:Y:S02]  /*5020*/  VIADD R45, R0.reuse, 0x6 ;  /* 0x00000006002d7836 */ /* 0x040fe40000000000 */
[C---:B------:R-:W-:Y:S02]  /*5030*/  VIADD R49, R0.reuse, 0x8 ;  /* 0x0000000800317836 */ /* 0x040fe40000000000 */
[----:B------:R-:W-:Y:S01]  /*5040*/  IMAD.WIDE.U32 R44, R45, 0x4, R30 ;  /* 0x000000042d2c7825 */ /* 0x000fe200078e001e */
[----:B-1----:R-:W-:Y:S04]  /*5050*/  STG.E desc[UR36][R12.64], R20 ;  /* 0x000000140c007986 */ /* 0x002fe8000c101924 */
[----:B------:R-:W1:Y:S04]  /*5060*/  LDS.128 R12, [R25+0x40] ;  /* 0x00004000190c7984 */ /* 0x000e680000000c00 */
[----:B------:R4:W-:Y:S04]  /*5070*/  STG.E desc[UR36][R42.64], R21 ;  /* 0x000000152a007986 */ /* 0x0009e8000c101924 */
[----:B------:R5:W-:Y:S04]  /*5080*/  STG.E desc[UR36][R40.64], R22 ;  /* 0x0000001628007986 */ /* 0x000be8000c101924 */
[----:B------:R2:W-:Y:S01]  /*5090*/  STG.E desc[UR36][R38.64], R23 ;  /* 0x0000001726007986 */ /* 0x0005e2000c101924 */
[C---:B----4-:R-:W-:Y:S01]  /*50a0*/  IADD3 R21, PT, PT, R0.reuse, 0x9, RZ ;  /* 0x0000000900157810 */ /* 0x050fe20007ffe0ff */
[----:B------:R-:W-:-:S02]  /*50b0*/  VIADD R43, R0, 0xa ;  /* 0x0000000a002b7836 */ /* 0x000fc40000000000 */
[----:B0-----:R0:W-:Y:S01]  /*50c0*/  STG.E desc[UR36][R36.64], R32 ;  /* 0x0000002024007986 */ /* 0x0011e2000c101924 */
[----:B-----5:R-:W-:-:S03]  /*50d0*/  IMAD.WIDE.U32 R40, R29, 0x4, R30 ;  /* 0x000000041d287825 */ /* 0x020fc600078e001e */
[----:B------:R4:W-:Y:S01]  /*50e0*/  STG.E desc[UR36][R46.64], R33 ;  /* 0x000000212e007986 */ /* 0x0009e2000c101924 */
[----:B--2---:R-:W-:-:S03]  /*50f0*/  IMAD.WIDE.U32 R38, R49, 0x4, R30 ;  /* 0x0000000431267825 */ /* 0x004fc600078e001e */
[----:B------:R2:W-:Y:S01]  /*5100*/  STG.E desc[UR36][R44.64], R34 ;  /* 0x000000222c007986 */ /* 0x0005e2000c101924 */
[C---:B------:R-:W-:Y:S02]  /*5110*/  VIADD R29, R0.reuse, 0xc ;  /* 0x0000000c001d7836 */ /* 0x040fe40000000000 */
[--C-:B0-----:R-:W-:Y:S01]  /*5120*/  IMAD.WIDE.U32 R36, R21, 0x4, R30.reuse ;  /* 0x0000000415247825 */ /* 0x101fe200078e001e */
[----:B------:R0:W-:Y:S03]  /*5130*/  STG.E desc[UR36][R40.64], R35 ;  /* 0x0000002328007986 */ /* 0x0001e6000c101924 */
[----:B----4-:R-:W-:Y:S01]  /*5140*/  IMAD.WIDE.U32 R46, R43, 0x4, R30 ;  /* 0x000000042b2e7825 */ /* 0x010fe200078e001e */
[C---:B------:R-:W-:Y:S01]  /*5150*/  IADD3 R43, PT, PT, R0.reuse, 0xb, RZ ;  /* 0x0000000b002b7810 */ /* 0x040fe20007ffe0ff */
[----:B------:R-:W4:Y:S01]  /*5160*/  LDS.128 R20, [R25+0x50] ;  /* 0x0000500019147984 */ /* 0x000f220000000c00 */
[C---:B--2---:R-:W-:Y:S01]  /*5170*/  IADD3 R45, PT, PT, R0.reuse, 0xd, RZ ;  /* 0x0000000d002d7810 */ /* 0x044fe20007ffe0ff */
[----:B------:R-:W-:-:S02]  /*5180*/  VIADD R49, R0, 0xe ;  /* 0x0000000e00317836 */ /* 0x000fc40000000000 */
[----:B------:R2:W-:Y:S01]  /*5190*/  STG.E desc[UR36][R38.64], R4 ;  /* 0x0000000426007986 */ /* 0x0005e2000c101924 */
[----:B------:R-:W-:-:S03]  /*51a0*/  IMAD.WIDE.U32 R42, R43, 0x4, R30 ;  /* 0x000000042b2a7825 */ /* 0x000fc600078e001e */
[----:B------:R-:W5:Y:S01]  /*51b0*/  LDS.128 R32, [R25+0x60] ;  /* 0x0000600019207984 */ /* 0x000f620000000c00 */
[----:B0-----:R-:W-:-:S03]  /*51c0*/  IMAD.WIDE.U32 R40, R49, 0x4, R30 ;  /* 0x0000000431287825 */ /* 0x001fc600078e001e */
[----:B------:R0:W-:Y:S01]  /*51d0*/  STG.E desc[UR36][R36.64], R5 ;  /* 0x0000000524007986 */ /* 0x0001e2000c101924 */
[----:B------:R-:W-:-:S03]  /*51e0*/  VIADD R49, R0, 0x12 ;  /* 0x0000001200317836 */ /* 0x000fc60000000000 */
[----:B------:R3:W-:Y:S01]  /*51f0*/  STG.E desc[UR36][R46.64], R6 ;  /* 0x000000062e007986 */ /* 0x0007e2000c101924 */
[----:B--2---:R-:W-:-:S03]  /*5200*/  IMAD.WIDE.U32 R38, R29, 0x4, R30 ;  /* 0x000000041d267825 */ /* 0x004fc600078e001e */
[----:B------:R2:W-:Y:S01]  /*5210*/  STG.E desc[UR36][R42.64], R7 ;  /* 0x000000072a007986 */ /* 0x0005e2000c101924 */
[C---:B------:R-:W-:Y:S02]  /*5220*/  VIADD R29, R0.reuse, 0x10 ;  /* 0x00000010001d7836 */ /* 0x040fe40000000000 */
[--C-:B------:R-:W-:Y:S01]  /*5230*/  IMAD.WIDE.U32 R48, R49, 0x4, R30.reuse ;  /* 0x0000000431307825 */ /* 0x100fe200078e001e */
[----:B------:R-:W5:Y:S03]  /*5240*/  LDS.128 R4, [R25+0x70] ;  /* 0x0000700019047984 */ /* 0x000f660000000c00 */
[--C-:B0-----:R-:W-:Y:S01]  /*5250*/  IMAD.WIDE.U32 R36, R45, 0x4, R30.reuse ;  /* 0x000000042d247825 */ /* 0x101fe200078e001e */
[C---:B---3--:R-:W-:Y:S01]  /*5260*/  IADD3 R47, PT, PT, R0.reuse, 0x11, RZ ;  /* 0x00000011002f7810 */ /* 0x048fe20007ffe0ff */
[----:B------:R-:W-:Y:S02]  /*5270*/  STG.E desc[UR36][R38.64], R8 ;  /* 0x0000000826007986 */ /* 0x000fe4000c101924 */
[--C-:B------:R-:W-:Y:S01]  /*5280*/  IMAD.WIDE.U32 R44, R51, 0x4, R30.reuse ;  /* 0x00000004332c7825 */ /* 0x100fe200078e001e */
[----:B------:R-:W-:Y:S01]  /*5290*/  IADD3 R51, PT, PT, R0, 0x13, RZ ;  /* 0x0000001300337810 */ /* 0x000fe20007ffe0ff */
[----:B------:R0:W-:Y:S02]  /*52a0*/  STG.E desc[UR36][R36.64], R9 ;  /* 0x0000000924007986 */ /* 0x0001e4000c101924 */
[----:B--2---:R-:W-:-:S02]  /*52b0*/  IMAD.WIDE.U32 R42, R29, 0x4, R30 ;  /* 0x000000041d2a7825 */ /* 0x004fc400078e001e */
[----:B------:R2:W-:Y:S02]  /*52c0*/  STG.E desc[UR36][R40.64], R10 ;  /* 0x0000000a28007986 */ /* 0x0005e4000c101924 */
[--C-:B------:R-:W-:Y:S02]  /*52d0*/  IMAD.WIDE.U32 R46, R47, 0x4, R30.reuse ;  /* 0x000000042f2e7825 */ /* 0x100fe400078e001e */
[----:B------:R3:W-:Y:S02]  /*52e0*/  STG.E desc[UR36][R44.64], R11 ;  /* 0x0000000b2c007986 */ /* 0x0007e4000c101924 */
[----:B------:R-:W-:Y:S02]  /*52f0*/  IMAD.WIDE.U32 R50, R51, 0x4, R30 ;  /* 0x0000000433327825 */ /* 0x000fe400078e001e */
[----:B-1----:R-:W-:Y:S01]  /*5300*/  STG.E desc[UR36][R42.64], R12 ;  /* 0x0000000c2a007986 */ /* 0x002fe2000c101924 */
[C---:B0-----:R-:W-:Y:S01]  /*5310*/  IADD3 R37, PT, PT, R0.reuse, 0x15, RZ ;  /* 0x0000001500257810 */ /* 0x041fe20007ffe0ff */
[----:B------:R-:W-:-:S02]  /*5320*/  VIADD R39, R0, 0x16 ;  /* 0x0000001600277836 */ /* 0x000fc40000000000 */
[----:B------:R-:W0:Y:S01]  /*5330*/  LDS.128 R8, [R25+0x80] ;  /* 0x0000800019087984 */ /* 0x000e220000000c00 */
[C---:B--2---:R-:W-:Y:S01]  /*5340*/  IADD3 R41, PT, PT, R0.reuse, 0x17, RZ ;  /* 0x0000001700297810 */ /* 0x044fe20007ffe0ff */
[C---:B------:R-:W-:Y:S02]  /*5350*/  VIADD R29, R0.reuse, 0x18 ;  /* 0x00000018001d7836 */ /* 0x040fe40000000000 */
[----:B------:R1:W-:Y:S01]  /*5360*/  STG.E desc[UR36][R46.64], R13 ;  /* 0x0000000d2e007986 */ /* 0x0003e2000c101924 */
[C---:B---3--:R-:W-:Y:S02]  /*5370*/  VIADD R45, R0.reuse, 0x14 ;  /* 0x00000014002d7836 */ /* 0x048fe40000000000 */
[--C-:B------:R-:W-:Y:S01]  /*5380*/  IMAD.WIDE.U32 R36, R37, 0x4, R30.reuse ;  /* 0x0000000425247825 */ /* 0x100fe200078e001e */
[----:B------:R2:W-:Y:S03]  /*5390*/  STG.E desc[UR36][R48.64], R14 ;  /* 0x0000000e30007986 */ /* 0x0005e6000c101924 */
[--C-:B------:R-:W-:Y:S01]  /*53a0*/  IMAD.WIDE.U32 R44, R45, 0x4, R30.reuse ;  /* 0x000000042d2c7825 */ /* 0x100fe200078e001e */
[----:B------:R3:W-:Y:S03]  /*53b0*/  STG.E desc[UR36][R50.64], R15 ;  /* 0x0000000f32007986 */ /* 0x0007e6000c101924 */
[----:B------:R-:W-:Y:S01]  /*53c0*/  IMAD.WIDE.U32 R38, R39, 0x4, R30 ;  /* 0x0000000427267825 */ /* 0x000fe200078e001e */
[----:B------:R-:W0:Y:S01]  /*53d0*/  LDS.128 R12, [R25+0x90] ;  /* 0x00009000190c7984 */ /* 0x000e220000000c00 */
[----:B-1----:R-:W-:-:S02]  /*53e0*/  IADD3 R47, PT, PT, R0, 0x19, RZ ;  /* 0x00000019002f7810 */ /* 0x002fc40007ffe0ff */
[--C-:B------:R-:W-:Y:S01]  /*53f0*/  IMAD.WIDE.U32 R42, R29, 0x4, R30.reuse ;  /* 0x000000041d2a7825 */ /* 0x100fe200078e001e */
[C---:B--2---:R-:W-:Y:S01]  /*5400*/  IADD3 R49, PT, PT, R0.reuse, 0x1b, RZ ;  /* 0x0000001b00317810 */ /* 0x044fe20007ffe0ff */
[----:B----4-:R1:W-:Y:S02]  /*5410*/  STG.E desc[UR36][R44.64], R20 ;  /* 0x000000142c007986 */ /* 0x0103e4000c101924 */
[--C-:B------:R-:W-:Y:S02]  /*5420*/  IMAD.WIDE.U32 R40, R41, 0x4, R30.reuse ;  /* 0x0000000429287825 */ /* 0x100fe400078e001e */
[----:B------:R2:W-:Y:S02]  /*5430*/  STG.E desc[UR36][R36.64], R21 ;  /* 0x0000001524007986 */ /* 0x0005e4000c101924 */
[C---:B------:R-:W-:Y:S02]  /*5440*/  VIADD R29, R0.reuse, 0x1a ;  /* 0x0000001a001d7836 */ /* 0x040fe40000000000 */
[C---:B---3--:R-:W-:Y:S01]  /*5450*/  VIADD R51, R0.reuse, 0x1c ;  /* 0x0000001c00337836 */ /* 0x048fe20000000000 */
[----:B------:R3:W-:Y:S01]  /*5460*/  STG.E desc[UR36][R38.64], R22 ;  /* 0x0000001626007986 */ /* 0x0007e2000c101924 */
[----:B------:R-:W-:Y:S01]  /*5470*/  IMAD.WIDE.U32 R46, R47, 0x4, R30 ;  /* 0x000000042f2e7825 */ /* 0x000fe200078e001e */
[----:B-1----:R-:W-:-:S02]  /*5480*/  IADD3 R45, PT, PT, R0, 0x1d, RZ ;  /* 0x0000001d002d7810 */ /* 0x002fc40007ffe0ff */
[----:B------:R1:W-:Y:S01]  /*5490*/  STG.E desc[UR36][R40.64], R23 ;  /* 0x0000001728007986 */ /* 0x0003e2000c101924 */
[C---:B------:R-:W-:Y:S02]  /*54a0*/  VIADD R25, R0.reuse, 0x20 ;  /* 0x0000002000197836 */ /* 0x040fe40000000000 */
[--C-:B--2---:R-:W-:Y:S01]  /*54b0*/  IMAD.WIDE.U32 R20, R29, 0x4, R30.reuse ;  /* 0x000000041d147825 */ /* 0x104fe200078e001e */
[----:B-----5:R2:W-:Y:S01]  /*54c0*/  STG.E desc[UR36][R42.64], R32 ;  /* 0x000000202a007986 */ /* 0x0205e2000c101924 */
[C---:B------:R-:W-:Y:S02]  /*54d0*/  IADD3 R29, PT, PT, R0.reuse, 0x21, RZ ;  /* 0x00000021001d7810 */ /* 0x040fe40007ffe0ff */
[--C-:B------:R-:W-:Y:S01]  /*54e0*/  IMAD.WIDE.U32 R36, R49, 0x4, R30.reuse ;  /* 0x0000000431247825 */ /* 0x100fe200078e001e */
[----:B------:R-:W-:Y:S03]  /*54f0*/  STG.E desc[UR36][R46.64], R33 ;  /* 0x000000212e007986 */ /* 0x000fe6000c101924 */
[--C-:B---3--:R-:W-:Y:S01]  /*5500*/  IMAD.WIDE.U32 R38, R45, 0x4, R30.reuse ;  /* 0x000000042d267825 */ /* 0x108fe200078e001e */
[----:B------:R-:W-:Y:S03]  /*5510*/  STG.E desc[UR36][R20.64], R34 ;  /* 0x0000002214007986 */ /* 0x000fe6000c101924 */
[----:B-1----:R-:W-:Y:S01]  /*5520*/  IMAD.WIDE.U32 R22, R51, 0x4, R30 ;  /* 0x0000000433167825 */ /* 0x002fe200078e001e */
[C---:B--2---:R-:W-:Y:S01]  /*5530*/  IADD3 R43, PT, PT, R0.reuse, 0x1f, RZ ;  /* 0x0000001f002b7810 */ /* 0x044fe20007ffe0ff */
[----:B------:R1:W-:Y:S02]  /*5540*/  STG.E desc[UR36][R36.64], R35 ;  /* 0x0000002324007986 */ /* 0x0003e4000c101924 */
[----:B------:R-:W-:-:S02]  /*5550*/  VIADD R41, R0, 0x1e ;  /* 0x0000001e00297836 */ /* 0x000fc40000000000 */
[----:B------:R-:W-:Y:S01]  /*5560*/  STG.E desc[UR36][R22.64], R4 ;  /* 0x0000000416007986 */ /* 0x000fe2000c101924 */
[C---:B------:R-:W-:Y:S02]  /*5570*/  VIADD R45, R0.reuse, 0x22 ;  /* 0x00000022002d7836 */ /* 0x040fe40000000000 */
[--C-:B------:R-:W-:Y:S01]  /*5580*/  IMAD.WIDE.U32 R40, R41, 0x4, R30.reuse ;  /* 0x0000000429287825 */ /* 0x100fe200078e001e */
[----:B------:R2:W-:Y:S03]  /*5590*/  STG.E desc[UR36][R38.64], R5 ;  /* 0x0000000526007986 */ /* 0x0005e6000c101924 */
[--C-:B------:R-:W-:Y:S01]  /*55a0*/  IMAD.WIDE.U32 R42, R43, 0x4, R30.reuse ;  /* 0x000000042b2a7825 */ /* 0x100fe200078e001e */
[C---:B-1----:R-:W-:Y:S01]  /*55b0*/  IADD3 R37, PT, PT, R0.reuse, 0x27, RZ ;  /* 0x0000002700257810 */ /* 0x042fe20007ffe0ff */
[----:B------:R-:W-:Y:S02]  /*55c0*/  STG.E desc[UR36][R40.64], R6 ;  /* 0x0000000628007986 */ /* 0x000fe4000c101924 */
[--C-:B------:R-:W-:Y:S01]  /*55d0*/  IMAD.WIDE.U32 R20, R25, 0x4, R30.reuse ;  /* 0x0000000419147825 */ /* 0x100fe200078e001e */
[C---:B------:R-:W-:Y:S01]  /*55e0*/  IADD3 R25, PT, PT, R0.reuse, 0x25, RZ ;  /* 0x0000002500197810 */ /* 0x040fe20007ffe0ff */
[----:B------:R1:W-:Y:S02]  /*55f0*/  STG.E desc[UR36][R42.64], R7 ;  /* 0x000000072a007986 */ /* 0x0003e4000c101924 */
[C---:B------:R-:W-:Y:S01]  /*5600*/  VIADD R35, R0.reuse, 0x24 ;  /* 0x0000002400237836 */ /* 0x040fe20000000000 */
[C---:B--2---:R-:W-:Y:S01]  /*5610*/  IADD3 R5, PT, PT, R0.reuse, 0x23, RZ ;  /* 0x0000002300057810 */ /* 0x044fe20007ffe0ff */
[--C-:B------:R-:W-:Y:S01]  /*5620*/  IMAD.WIDE.U32 R32, R29, 0x4, R30.reuse ;  /* 0x000000041d207825 */ /* 0x100fe200078e001e */
[----:B0-----:R0:W-:Y:S03]  /*5630*/  STG.E desc[UR36][R20.64], R8 ;  /* 0x0000000814007986 */ /* 0x0011e6000c101924 */
[--C-:B------:R-:W-:Y:S01]  /*5640*/  IMAD.WIDE.U32 R22, R45, 0x4, R30.reuse ;  /* 0x000000042d167825 */ /* 0x100fe200078e001e */
[----:B------:R2:W-:Y:S03]  /*5650*/  STG.E desc[UR36][R32.64], R9 ;  /* 0x0000000920007986 */ /* 0x0005e6000c101924 */
[----:B------:R-:W-:Y:S01]  /*5660*/  VIADD R29, R0, 0x26 ;  /* 0x00000026001d7836 */ /* 0x000fe20000000000 */
[----:B------:R3:W-:Y:S01]  /*5670*/  STG.E desc[UR36][R22.64], R10 ;  /* 0x0000000a16007986 */ /* 0x0007e2000c101924 */
[----:B------:R-:W-:-:S04]  /*5680*/  IMAD.WIDE.U32 R4, R5, 0x4, R30 ;  /* 0x0000000405047825 */ /* 0x000fc800078e001e */
[--C-:B------:R-:W-:Y:S01]  /*5690*/  IMAD.WIDE.U32 R34, R35, 0x4, R30.reuse ;  /* 0x0000000423227825 */ /* 0x100fe200078e001e */
[----:B------:R3:W-:Y:S03]  /*56a0*/  STG.E desc[UR36][R4.64], R11 ;  /* 0x0000000b04007986 */ /* 0x0007e6000c101924 */
[--C-:B-1----:R-:W-:Y:S01]  /*56b0*/  IMAD.WIDE.U32 R6, R25, 0x4, R30.reuse ;  /* 0x0000000419067825 */ /* 0x102fe200078e001e */
[----:B------:R3:W-:Y:S03]  /*56c0*/  STG.E desc[UR36][R34.64], R12 ;  /* 0x0000000c22007986 */ /* 0x0007e6000c101924 */
[--C-:B0-----:R-:W-:Y:S01]  /*56d0*/  IMAD.WIDE.U32 R20, R29, 0x4, R30.reuse ;  /* 0x000000041d147825 */ /* 0x101fe200078e001e */
[----:B------:R3:W-:Y:S03]  /*56e0*/  STG.E desc[UR36][R6.64], R13 ;  /* 0x0000000d06007986 */ /* 0x0007e6000c101924 */
[----:B--2---:R-:W-:Y:S01]  /*56f0*/  IMAD.WIDE.U32 R8, R37, 0x4, R30 ;  /* 0x0000000425087825 */ /* 0x004fe200078e001e */
[----:B------:R3:W-:Y:S04]  /*5700*/  STG.E desc[UR36][R20.64], R14 ;  /* 0x0000000e14007986 */ /* 0x0007e8000c101924 */
[----:B------:R3:W-:Y:S01]  /*5710*/  STG.E desc[UR36][R8.64], R15 ;  /* 0x0000000f08007986 */ /* 0x0007e2000c101924 */
[----:B------:R-:W-:Y:S05]  /*5720*/  @P0 BRA `(.L_x_77) ;  /* 0xfffffff400e80947 */ /* 0x000fea000383ffff */
.L_x_76:
[----:B------:R-:W-:Y:S05]  /*5730*/  BSYNC.RECONVERGENT B0 ;  /* 0x0000000000007941 */ /* 0x000fea0003800200 */
.L_x_75:
[----:B---3--:R0:W1:Y:S01]  /*5740*/  LDC.64 R6, c[0x4][R2] ;  /* 0x0100000002067b82 */ /* 0x0080620000000a00 */
[----:B------:R-:W-:Y:S01]  /*5750*/  MOV R5, R17 ;  /* 0x0000001100057202 */ /* 0x000fe20000000f00 */
[----:B--2-4-:R-:W-:-:S07]  /*5760*/  IMAD.MOV.U32 R4, RZ, RZ, R16 ;  /* 0x000000ffff047224 */ /* 0x014fce00078e0010 */
[----:B------:R-:W-:-:S07]  /*5770*/  LEPC R20, `(.L_x_78) ;  /* 0x000000001014794e */ /* 0x000fce0000000000 */
[----:B01----:R-:W-:Y:S05]  /*5780*/  CALL.ABS.NOINC R6 ;  /* 0x0000000006007343 */ /* 0x003fea0003c00000 */
.L_x_78:
[----:B------:R0:W1:Y:S01]  /*5790*/  LDC.64 R6, c[0x4][R2] ;  /* 0x0100000002067b82 */ /* 0x0000620000000a00 */
[----:B------:R-:W-:Y:S01]  /*57a0*/  MOV R4, R18 ;  /* 0x0000001200047202 */ /* 0x000fe20000000f00 */
[----:B------:R-:W-:-:S07]  /*57b0*/  IMAD.MOV.U32 R5, RZ, RZ, R19 ;  /* 0x000000ffff057224 */ /* 0x000fce00078e0013 */
[----:B------:R-:W-:-:S07]  /*57c0*/  LEPC R20, `(.L_x_79) ;  /* 0x000000001014794e */ /* 0x000fce0000000000 */
[----:B01----:R-:W-:Y:S05]  /*57d0*/  CALL.ABS.NOINC R6 ;  /* 0x0000000006007343 */ /* 0x003fea0003c00000 */
.L_x_79:
[----:B------:R-:W0:Y:S01]  /*57e0*/  LDC.64 R2, c[0x4][R2] ;  /* 0x0100000002027b82 */ /* 0x000e220000000a00 */
[----:B------:R-:W-:Y:S01]  /*57f0*/  MOV R4, R26 ;  /* 0x0000001a00047202 */ /* 0x000fe20000000f00 */
[----:B------:R-:W-:-:S07]  /*5800*/  IMAD.MOV.U32 R5, RZ, RZ, R27 ;  /* 0x000000ffff057224 */ /* 0x000fce00078e001b */
[----:B------:R-:W-:-:S07]  /*5810*/  LEPC R20, `(.L_x_80) ;  /* 0x000000001014794e */ /* 0x000fce0000000000 */
[----:B0-----:R-:W-:Y:S05]  /*5820*/  CALL.ABS.NOINC R2 ;  /* 0x0000000002007343 */ /* 0x001fea0003c00000 */
.L_x_80:
[----:B------:R-:W-:Y:S05]  /*5830*/  EXIT ;  /* 0x000000000000794d */ /* 0x000fea0003800000 */
        .weak           $__internal_0_$__cuda_sm20_div_u64
        .type           $__internal_0_$__cuda_sm20_div_u64,@function
        .size           $__internal_0_$__cuda_sm20_div_u64,(.L_x_82 - $__internal_0_$__cuda_sm20_div_u64)
$__internal_0_$__cuda_sm20_div_u64:
[----:B------:R-:W-:-:S06]  /*5840*/  MOV R12, R20 ;  /* 0x00000014000c7202 */ /* 0x000fcc0000000f00 */
[----:B------:R-:W0:Y:S08]  /*5850*/  I2F.U64.RP R12, R12 ;  /* 0x0000000c000c7312 */ /* 0x000e300000309000 */
[----:B0-----:R-:W0:Y:S02]  /*5860*/  MUFU.RCP R44, R12 ;  /* 0x0000000c002c7308 */ /* 0x001e240000001000 */
[----:B0-----:R-:W-:-:S06]  /*5870*/  VIADD R44, R44, 0x1ffffffe ;  /* 0x1ffffffe2c2c7836 */ /* 0x001fcc0000000000 */
[----:B------:R-:W0:Y:S02]  /*5880*/  F2I.U64.TRUNC R46, R44 ;  /* 0x0000002c002e7311 */ /* 0x000e24000020d800 */
[----:B0-----:R-:W-:-:S04]  /*5890*/  IMAD.WIDE.U32 R34, R46, R20, RZ ;  /* 0x000000142e227225 */ /* 0x001fc800078e00ff */
[C---:B------:R-:W-:Y:S01]  /*58a0*/  IMAD R41, R46.reuse, R13, R35 ;  /* 0x0000000d2e297224 */ /* 0x040fe200078e0223 */
[----:B------:R-:W-:Y:S01]  /*58b0*/  IADD3 R35, P1, PT, RZ, -R34, RZ ;  /* 0x80000022ff237210 */ /* 0x000fe20007f3e0ff */
[----:B------:R-:W-:Y:S02]  /*58c0*/  IMAD.MOV.U32 R49, RZ, RZ, R46 ;  /* 0x000000ffff317224 */ /* 0x000fe400078e002e */
[----:B------:R-:W-:Y:S02]  /*58d0*/  IMAD R34, R47, R20, R41 ;  /* 0x000000142f227224 */ /* 0x000fe400078e0229 */
[----:B------:R-:W-:-:S03]  /*58e0*/  IMAD.HI.U32 R48, R46, R35, RZ ;  /* 0x000000232e307227 */ /* 0x000fc600078e00ff */
[----:B------:R-:W-:-:S05]  /*58f0*/  IADD3.X R34, PT, PT, RZ, ~R34, RZ, P1, !PT ;  /* 0x80000022ff227210 */ /* 0x000fca0000ffe4ff */
[----:B------:R-:W-:-:S04]  /*5900*/  IMAD.WIDE.U32 R48, P1, R46, R34, R48 ;  /* 0x000000222e307225 */ /* 0x000fc80007820030 */
[C---:B------:R-:W-:Y:S02]  /*5910*/  IMAD R12, R47.reuse, R34, RZ ;  /* 0x000000222f0c7224 */ /* 0x040fe400078e02ff */
[----:B------:R-:W-:-:S04]  /*5920*/  IMAD.HI.U32 R35, P2, R47, R35, R48 ;  /* 0x000000232f237227 */ /* 0x000fc80007840030 */
[----:B------:R-:W-:Y:S01]  /*5930*/  IMAD.HI.U32 R34, R47, R34, RZ ;  /* 0x000000222f227227 */ /* 0x000fe200078e00ff */
[----:B------:R-:W-:-:S04]  /*5940*/  IADD3 R45, P3, PT, R12, R35, RZ ;  /* 0x000000230c2d7210 */ /* 0x000fc80007f7e0ff */
[----:B------:R-:W-:Y:S01]  /*5950*/  IADD3.X R34, PT, PT, R34, R47, RZ, P1, !PT ;  /* 0x0000002f22227210 */ /* 0x000fe20000ffe4ff */
[----:B------:R-:W-:-:S03]  /*5960*/  IMAD.WIDE.U32 R46, R45, R20, RZ ;  /* 0x000000142d2e7225 */ /* 0x000fc600078e00ff */
[----:B------:R-:W-:Y:S01]  /*5970*/  IADD3.X R35, PT, PT, RZ, RZ, R34, P3, P2 ;  /* 0x000000ffff237210 */ /* 0x000fe20001fe4422 */
[----:B------:R-:W-:Y:S01]  /*5980*/  IMAD R12, R45, R13, R47 ;  /* 0x0000000d2d0c7224 */ /* 0x000fe200078e022f */
[----:B------:R-:W-:-:S03]  /*5990*/  IADD3 R34, P1, PT, RZ, -R46, RZ ;  /* 0x8000002eff227210 */ /* 0x000fc60007f3e0ff */
[----:B------:R-:W-:Y:S02]  /*59a0*/  IMAD R12, R35, R20, R12 ;  /* 0x00000014230c7224 */ /* 0x000fe400078e020c */
[----:B------:R-:W-:-:S04]  /*59b0*/  IMAD.HI.U32 R44, R45, R34, RZ ;  /* 0x000000222d2c7227 */ /* 0x000fc800078e00ff */
[----:B------:R-:W-:-:S04]  /*59c0*/  IMAD.X R12, RZ, RZ, ~R12, P1 ;  /* 0x000000ffff0c7224 */ /* 0x000fc800008e0e0c */
[----:B------:R-:W-:-:S04]  /*59d0*/  IMAD.WIDE.U32 R44, P1, R45, R12, R44 ;  /* 0x0000000c2d2c7225 */ /* 0x000fc8000782002c */
[C---:B------:R-:W-:Y:S02]  /*59e0*/  IMAD R41, R35.reuse, R12, RZ ;  /* 0x0000000c23297224 */ /* 0x040fe400078e02ff */
[----:B------:R-:W-:-:S04]  /*59f0*/  IMAD.HI.U32 R34, P2, R35, R34, R44 ;  /* 0x0000002223227227 */ /* 0x000fc8000784002c */
[----:B------:R-:W-:Y:S01]  /*5a00*/  IMAD.HI.U32 R12, R35, R12, RZ ;  /* 0x0000000c230c7227 */ /* 0x000fe200078e00ff */
[----:B------:R-:W-:-:S03]  /*5a10*/  IADD3 R34, P3, PT, R41, R34, RZ ;  /* 0x0000002229227210 */ /* 0x000fc60007f7e0ff */
[----:B------:R-:W-:Y:S01]  /*5a20*/  IMAD.MOV.U32 R45, RZ, RZ, RZ ;  /* 0x000000ffff2d7224 */ /* 0x000fe200078e00ff */
[----:B------:R-:W-:Y:S01]  /*5a30*/  IADD3.X R12, PT, PT, R12, R35, RZ, P1, !PT ;  /* 0x000000230c0c7210 */ /* 0x000fe20000ffe4ff */
[----:B------:R-:W-:-:S04]  /*5a40*/  IMAD.HI.U32 R44, R34, R15, RZ ;  /* 0x0000000f222c7227 */ /* 0x000fc800078e00ff */
[----:B------:R-:W-:Y:S01]  /*5a50*/  IMAD.WIDE.U32 R44, R34, R21, R44 ;  /* 0x00000015222c7225 */ /* 0x000fe200078e002c */
[----:B------:R-:W-:-:S05]  /*5a60*/  IADD3.X R34, PT, PT, RZ, RZ, R12, P3, P2 ;  /* 0x000000ffff227210 */ /* 0x000fca0001fe440c */
[----:B------:R-:W-:-:S04]  /*5a70*/  IMAD.HI.U32 R35, P1, R34, R15, R44 ;  /* 0x0000000f22237227 */ /* 0x000fc8000782002c */
[CC--:B------:R-:W-:Y:S02]  /*5a80*/  IMAD R12, R34.reuse, R21.reuse, RZ ;  /* 0x00000015220c7224 */ /* 0x0c0fe400078e02ff */
[----:B------:R-:W-:-:S03]  /*5a90*/  IMAD.HI.U32 R34, R34, R21, RZ ;  /* 0x0000001522227227 */ /* 0x000fc600078e00ff */
[----:B------:R-:W-:Y:S02]  /*5aa0*/  IADD3 R12, P2, PT, R12, R35, RZ ;  /* 0x000000230c0c7210 */ /* 0x000fe40007f5e0ff */
[----:B------:R-:W-:-:S03]  /*5ab0*/  IADD3.X R34, PT, PT, R34, RZ, RZ, P1, !PT ;  /* 0x000000ff22227210 */ /* 0x000fc60000ffe4ff */
[----:B------:R-:W-:-:S04]  /*5ac0*/  IMAD.WIDE.U32 R44, R12, R20, RZ ;  /* 0x000000140c2c7225 */ /* 0x000fc800078e00ff */
[----:B------:R-:W-:Y:S01]  /*5ad0*/  IMAD R41, R12, R13, R45 ;  /* 0x0000000d0c297224 */ /* 0x000fe200078e022d */
[----:B------:R-:W-:Y:S01]  /*5ae0*/  IADD3 R35, P1, PT, -R44, R15, RZ ;  /* 0x0000000f2c237210 */ /* 0x000fe20007f3e1ff */
[----:B------:R-:W-:-:S03]  /*5af0*/  IMAD.X R15, RZ, RZ, R34, P2 ;  /* 0x000000ffff0f7224 */ /* 0x000fc600010e0622 */
[----:B------:R-:W-:Y:S01]  /*5b00*/  IADD3 R44, P2, PT, -R20, R35, RZ ;  /* 0x00000023142c7210 */ /* 0x000fe20007f5e1ff */
[----:B------:R-:W-:-:S05]  /*5b10*/  IMAD R34, R15, R20, R41 ;  /* 0x000000140f227224 */ /* 0x000fca00078e0229 */
[----:B------:R-:W-:Y:S02]  /*5b20*/  IADD3.X R34, PT, PT, ~R34, R21, RZ, P1, !PT ;  /* 0x0000001522227210 */ /* 0x000fe40000ffe5ff */
[----:B------:R-:W-:Y:S02]  /*5b30*/  ISETP.GE.U32.AND P1, PT, R35, R20, PT ;  /* 0x000000142300720c */ /* 0x000fe40003f26070 */
[----:B------:R-:W-:Y:S01]  /*5b40*/  IADD3 R21, P3, PT, R12, 0x1, RZ ;  /* 0x000000010c157810 */ /* 0x000fe20007f7e0ff */
[C---:B------:R-:W-:Y:S01]  /*5b50*/  IMAD.X R41, R34.reuse, 0x1, ~R13, P2 ;  /* 0x0000000122297824 */ /* 0x040fe200010e0e0d */
[----:B------:R-:W-:Y:S02]  /*5b60*/  ISETP.GE.U32.AND.EX P1, PT, R34, R13, PT, P1 ;  /* 0x0000000d2200720c */ /* 0x000fe40003f26110 */
[----:B------:R-:W-:Y:S02]  /*5b70*/  ISETP.NE.U32.AND P2, PT, R20, RZ, PT ;  /* 0x000000ff1400720c */ /* 0x000fe40003f45070 */
[----:B------:R-:W-:-:S02]  /*5b80*/  SEL R21, R21, R12, P1 ;  /* 0x0000000c15157207 */ /* 0x000fc40000800000 */
[----:B------:R-:W-:Y:S02]  /*5b90*/  IADD3.X R12, PT, PT, RZ, R15, RZ, P3, !PT ;  /* 0x0000000fff0c7210 */ /* 0x000fe40001ffe4ff */
[----:B------:R-:W-:Y:S02]  /*5ba0*/  SEL R35, R44, R35, P1 ;  /* 0x000000232c237207 */ /* 0x000fe40000800000 */
[----:B------:R-:W-:Y:S02]  /*5bb0*/  SEL R12, R12, R15, P1 ;  /* 0x0000000f0c0c7207 */ /* 0x000fe40000800000 */
[----:B------:R-:W-:Y:S02]  /*5bc0*/  IADD3 R44, P3, PT, R21, 0x1, RZ ;  /* 0x00000001152c7810 */ /* 0x000fe40007f7e0ff */
[----:B------:R-:W-:Y:S02]  /*5bd0*/  SEL R34, R41, R34, P1 ;  /* 0x0000002229227207 */ /* 0x000fe40000800000 */
[----:B------:R-:W-:Y:S01]  /*5be0*/  ISETP.GE.U32.AND P1, PT, R35, R20, PT ;  /* 0x000000142300720c */ /* 0x000fe20003f26070 */
[----:B------:R-:W-:Y:S01]  /*5bf0*/  IMAD.X R15, RZ, RZ, R12, P3 ;  /* 0x000000ffff0f7224 */ /* 0x000fe200018e060c */
[----:B------:R-:W-:-:S02]  /*5c00*/  ISETP.NE.AND.EX P2, PT, R13, RZ, PT, P2 ;  /* 0x000000ff0d00720c */ /* 0x000fc40003f45320 */
[----:B------:R-:W-:-:S04]  /*5c10*/  ISETP.GE.U32.AND.EX P1, PT, R34, R13, PT, P1 ;  /* 0x0000000d2200720c */ /* 0x000fc80003f26110 */
[----:B------:R-:W-:Y:S02]  /*5c20*/  SEL R15, R15, R12, P1 ;  /* 0x0000000c0f0f7207 */ /* 0x000fe40000800000 */
[----:B------:R-:W-:Y:S02]  /*5c30*/  SEL R44, R44, R21, P1 ;  /* 0x000000152c2c7207 */ /* 0x000fe40000800000 */
[----:B------:R-:W-:Y:S01]  /*5c40*/  SEL R45, R15, 0xffffffff, P2 ;  /* 0xffffffff0f2d7807 */ /* 0x000fe20001000000 */
[----:B------:R-:W-:Y:S01]  /*5c50*/  HFMA2 R15, -RZ, RZ, 0, 0 ;  /* 0x00000000ff0f7431 */ /* 0x000fe200000001ff */
[----:B------:R-:W-:-:S03]  /*5c60*/  SEL R44, R44, 0xffffffff, P2 ;  /* 0xffffffff2c2c7807 */ /* 0x000fc60001000000 */
[----:B------:R-:W-:Y:S05]  /*5c70*/  RET.REL.NODEC R14 `(_Z11GetMaxValueP6MatrixiPmiPf) ;  /* 0xffffffa00ee07950 */ /* 0x000fea0003c3ffff */
.L_x_81:
[----:B------:R-:W-:-:S00]  /*5c80*/  BRA `(.L_x_81) ;  /* 0xfffffffc00fc7947 */ /* 0x000fc0000383ffff */
[----:B------:R-:W-:-:S00]  /*5c90*/  NOP ;  /* 0x0000000000007918 */ /* 0x000fc00000000000 */
        /* <DEDUP_REMOVED lines=14> */
.L_x_82:


//--------------------- .nv.shared._Z11GetMaxValueP6MatrixiPmiPf --------------------------
	.section	.nv.shared._Z11GetMaxValueP6MatrixiPmiPf,"aw",@nobits
	.sectionflags	@""
	.align	4
.nv.shared._Z11GetMaxValueP6MatrixiPmiPf:
	.zero		17024


//--------------------- .nv.shared.reserved.0     --------------------------
	.section	.nv.shared.reserved.0,"aw",@nobits
	.weak		__nv_reservedSMEM_offset_0_alias
	.size		__nv_reservedSMEM_offset_0_alias, 0, 64
	.other		__nv_reservedSMEM_offset_0_alias,@"STO_CUDA_RESERVED_SHARED STV_DEFAULT"
__nv_reservedSMEM_offset_0_alias:
	.zero		0
	.zero		64


//--------------------- .nv.constant0._Z11GetMaxValueP6MatrixiPmiPf --------------------------
	.section	.nv.constant0._Z11GetMaxValueP6MatrixiPmiPf,"a",@progbits
	.sectionflags	@""
	.align	4
.nv.constant0._Z11GetMaxValueP6MatrixiPmiPf:
	.zero		936


//--------------------- SYMBOLS --------------------------

	.type		.nv.reservedSmem.offset0,@object
	.size		.nv.reservedSmem.offset0,0x4
	.type		.nv.reservedSmem.cap,@object
	.size		.nv.reservedSmem.cap,0x4
	.type		malloc,@function
	.type		free,@function
